//
// Generated by NVIDIA NVVM Compiler
//
// Compiler Build ID: CL-36424714
// Cuda compilation tools, release 13.0, V13.0.88
// Based on NVVM 20.0.0
//

.version 9.0
.target sm_100
.address_size 64

	// .globl	_Z19computeForcesKernelPfS_S_PKfS1_S1_S1_iff
// _ZZ19computeForcesKernelPfS_S_PKfS1_S1_S1_iffE4tile has been demoted
.global .align 4 .b8 __cudart_i2opi_f[24] = {65, 144, 67, 60, 153, 149, 98, 219, 192, 221, 52, 245, 209, 87, 39, 252, 41, 21, 68, 78, 110, 131, 249, 162};

.visible .entry _Z19computeForcesKernelPfS_S_PKfS1_S1_S1_iff(
	.param .u64 .ptr .align 1 _Z19computeForcesKernelPfS_S_PKfS1_S1_S1_iff_param_0,
	.param .u64 .ptr .align 1 _Z19computeForcesKernelPfS_S_PKfS1_S1_S1_iff_param_1,
	.param .u64 .ptr .align 1 _Z19computeForcesKernelPfS_S_PKfS1_S1_S1_iff_param_2,
	.param .u64 .ptr .align 1 _Z19computeForcesKernelPfS_S_PKfS1_S1_S1_iff_param_3,
	.param .u64 .ptr .align 1 _Z19computeForcesKernelPfS_S_PKfS1_S1_S1_iff_param_4,
	.param .u64 .ptr .align 1 _Z19computeForcesKernelPfS_S_PKfS1_S1_S1_iff_param_5,
	.param .u64 .ptr .align 1 _Z19computeForcesKernelPfS_S_PKfS1_S1_S1_iff_param_6,
	.param .u32 _Z19computeForcesKernelPfS_S_PKfS1_S1_S1_iff_param_7,
	.param .f32 _Z19computeForcesKernelPfS_S_PKfS1_S1_S1_iff_param_8,
	.param .f32 _Z19computeForcesKernelPfS_S_PKfS1_S1_S1_iff_param_9
)
{
	.reg .pred 	%p<8>;
	.reg .b32 	%r<23>;
	.reg .b32 	%f<203>;
	.reg .b64 	%rd<30>;
	// demoted variable
	.shared .align 16 .b8 _ZZ19computeForcesKernelPfS_S_PKfS1_S1_S1_iffE4tile[2048];
	ld.param.u64 	%rd6, [_Z19computeForcesKernelPfS_S_PKfS1_S1_S1_iff_param_1];
	ld.param.u64 	%rd9, [_Z19computeForcesKernelPfS_S_PKfS1_S1_S1_iff_param_3];
	ld.param.u64 	%rd10, [_Z19computeForcesKernelPfS_S_PKfS1_S1_S1_iff_param_4];
	ld.param.u64 	%rd11, [_Z19computeForcesKernelPfS_S_PKfS1_S1_S1_iff_param_5];
	ld.param.u64 	%rd8, [_Z19computeForcesKernelPfS_S_PKfS1_S1_S1_iff_param_6];
	ld.param.u32 	%r9, [_Z19computeForcesKernelPfS_S_PKfS1_S1_S1_iff_param_7];
	ld.param.f32 	%f30, [_Z19computeForcesKernelPfS_S_PKfS1_S1_S1_iff_param_8];
	cvta.to.global.u64 	%rd1, %rd11;
	cvta.to.global.u64 	%rd2, %rd10;
	cvta.to.global.u64 	%rd3, %rd9;
	mov.u32 	%r10, %ctaid.x;
	mov.u32 	%r11, %ntid.x;
	mov.u32 	%r1, %tid.x;
	mad.lo.s32 	%r2, %r10, %r11, %r1;
	setp.ge.s32 	%p1, %r2, %r9;
	@%p1 bra 	$L__BB0_2;
	mul.wide.s32 	%rd12, %r2, 4;
	add.s64 	%rd13, %rd3, %rd12;
	ld.global.f32 	%f184, [%rd13];
	add.s64 	%rd14, %rd2, %rd12;
	ld.global.f32 	%f185, [%rd14];
	add.s64 	%rd15, %rd1, %rd12;
	ld.global.f32 	%f186, [%rd15];
$L__BB0_2:
	setp.lt.s32 	%p2, %r9, 1;
	mov.f32 	%f197, 0f00000000;
	mov.f32 	%f198, %f197;
	mov.f32 	%f199, %f197;
	@%p2 bra 	$L__BB0_10;
	add.s32 	%r13, %r9, 127;
	shr.u32 	%r3, %r13, 7;
	cvta.to.global.u64 	%rd4, %rd8;
	mov.f32 	%f199, 0f00000000;
	mov.b32 	%r21, 0;
	shl.b32 	%r15, %r1, 4;
	mov.f32 	%f198, %f199;
	mov.f32 	%f197, %f199;
$L__BB0_4:
	shl.b32 	%r14, %r21, 7;
	add.s32 	%r5, %r14, %r1;
	setp.ge.s32 	%p3, %r5, %r9;
	mov.f32 	%f190, 0f00000000;
	mov.f32 	%f191, %f190;
	mov.f32 	%f192, %f190;
	mov.f32 	%f193, %f190;
	@%p3 bra 	$L__BB0_6;
	mul.wide.s32 	%rd16, %r5, 4;
	add.s64 	%rd17, %rd3, %rd16;
	ld.global.f32 	%f190, [%rd17];
	add.s64 	%rd18, %rd2, %rd16;
	ld.global.f32 	%f191, [%rd18];
	add.s64 	%rd19, %rd1, %rd16;
	ld.global.f32 	%f192, [%rd19];
	add.s64 	%rd20, %rd4, %rd16;
	ld.global.f32 	%f193, [%rd20];
$L__BB0_6:
	setp.ge.s32 	%p4, %r2, %r9;
	mov.u32 	%r16, _ZZ19computeForcesKernelPfS_S_PKfS1_S1_S1_iffE4tile;
	add.s32 	%r17, %r16, %r15;
	st.shared.v4.f32 	[%r17], {%f190, %f191, %f192, %f193};
	bar.sync 	0;
	@%p4 bra 	$L__BB0_9;
	mov.b32 	%r22, 64;
$L__BB0_8:
	.pragma "nounroll";
	mov.u32 	%r19, _ZZ19computeForcesKernelPfS_S_PKfS1_S1_S1_iffE4tile;
	add.s32 	%r20, %r19, %r22;
	ld.shared.v4.f32 	{%f35, %f36, %f37, %f38}, [%r20+-64];
	sub.f32 	%f39, %f35, %f184;
	sub.f32 	%f40, %f36, %f185;
	sub.f32 	%f41, %f37, %f186;
	mul.f32 	%f42, %f40, %f40;
	fma.rn.f32 	%f43, %f39, %f39, %f42;
	fma.rn.f32 	%f44, %f41, %f41, %f43;
	add.f32 	%f45, %f30, %f44;
	rsqrt.approx.f32 	%f46, %f45;
	mul.f32 	%f47, %f46, %f46;
	mul.f32 	%f48, %f46, %f47;
	mul.f32 	%f49, %f38, 0f3F000000;
	mul.f32 	%f50, %f49, %f48;
	fma.rn.f32 	%f51, %f39, %f50, %f197;
	fma.rn.f32 	%f52, %f40, %f50, %f198;
	fma.rn.f32 	%f53, %f41, %f50, %f199;
	ld.shared.v4.f32 	{%f54, %f55, %f56, %f57}, [%r20+-48];
	sub.f32 	%f58, %f54, %f184;
	sub.f32 	%f59, %f55, %f185;
	sub.f32 	%f60, %f56, %f186;
	mul.f32 	%f61, %f59, %f59;
	fma.rn.f32 	%f62, %f58, %f58, %f61;
	fma.rn.f32 	%f63, %f60, %f60, %f62;
	add.f32 	%f64, %f30, %f63;
	rsqrt.approx.f32 	%f65, %f64;
	mul.f32 	%f66, %f65, %f65;
	mul.f32 	%f67, %f65, %f66;
	mul.f32 	%f68, %f57, 0f3F000000;
	mul.f32 	%f69, %f68, %f67;
	fma.rn.f32 	%f70, %f58, %f69, %f51;
	fma.rn.f32 	%f71, %f59, %f69, %f52;
	fma.rn.f32 	%f72, %f60, %f69, %f53;
	ld.shared.v4.f32 	{%f73, %f74, %f75, %f76}, [%r20+-32];
	sub.f32 	%f77, %f73, %f184;
	sub.f32 	%f78, %f74, %f185;
	sub.f32 	%f79, %f75, %f186;
	mul.f32 	%f80, %f78, %f78;
	fma.rn.f32 	%f81, %f77, %f77, %f80;
	fma.rn.f32 	%f82, %f79, %f79, %f81;
	add.f32 	%f83, %f30, %f82;
	rsqrt.approx.f32 	%f84, %f83;
	mul.f32 	%f85, %f84, %f84;
	mul.f32 	%f86, %f84, %f85;
	mul.f32 	%f87, %f76, 0f3F000000;
	mul.f32 	%f88, %f87, %f86;
	fma.rn.f32 	%f89, %f77, %f88, %f70;
	fma.rn.f32 	%f90, %f78, %f88, %f71;
	fma.rn.f32 	%f91, %f79, %f88, %f72;
	ld.shared.v4.f32 	{%f92, %f93, %f94, %f95}, [%r20+-16];
	sub.f32 	%f96, %f92, %f184;
	sub.f32 	%f97, %f93, %f185;
	sub.f32 	%f98, %f94, %f186;
	mul.f32 	%f99, %f97, %f97;
	fma.rn.f32 	%f100, %f96, %f96, %f99;
	fma.rn.f32 	%f101, %f98, %f98, %f100;
	add.f32 	%f102, %f30, %f101;
	rsqrt.approx.f32 	%f103, %f102;
	mul.f32 	%f104, %f103, %f103;
	mul.f32 	%f105, %f103, %f104;
	mul.f32 	%f106, %f95, 0f3F000000;
	mul.f32 	%f107, %f106, %f105;
	fma.rn.f32 	%f108, %f96, %f107, %f89;
	fma.rn.f32 	%f109, %f97, %f107, %f90;
	fma.rn.f32 	%f110, %f98, %f107, %f91;
	ld.shared.v4.f32 	{%f111, %f112, %f113, %f114}, [%r20];
	sub.f32 	%f115, %f111, %f184;
	sub.f32 	%f116, %f112, %f185;
	sub.f32 	%f117, %f113, %f186;
	mul.f32 	%f118, %f116, %f116;
	fma.rn.f32 	%f119, %f115, %f115, %f118;
	fma.rn.f32 	%f120, %f117, %f117, %f119;
	add.f32 	%f121, %f30, %f120;
	rsqrt.approx.f32 	%f122, %f121;
	mul.f32 	%f123, %f122, %f122;
	mul.f32 	%f124, %f122, %f123;
	mul.f32 	%f125, %f114, 0f3F000000;
	mul.f32 	%f126, %f125, %f124;
	fma.rn.f32 	%f127, %f115, %f126, %f108;
	fma.rn.f32 	%f128, %f116, %f126, %f109;
	fma.rn.f32 	%f129, %f117, %f126, %f110;
	ld.shared.v4.f32 	{%f130, %f131, %f132, %f133}, [%r20+16];
	sub.f32 	%f134, %f130, %f184;
	sub.f32 	%f135, %f131, %f185;
	sub.f32 	%f136, %f132, %f186;
	mul.f32 	%f137, %f135, %f135;
	fma.rn.f32 	%f138, %f134, %f134, %f137;
	fma.rn.f32 	%f139, %f136, %f136, %f138;
	add.f32 	%f140, %f30, %f139;
	rsqrt.approx.f32 	%f141, %f140;
	mul.f32 	%f142, %f141, %f141;
	mul.f32 	%f143, %f141, %f142;
	mul.f32 	%f144, %f133, 0f3F000000;
	mul.f32 	%f145, %f144, %f143;
	fma.rn.f32 	%f146, %f134, %f145, %f127;
	fma.rn.f32 	%f147, %f135, %f145, %f128;
	fma.rn.f32 	%f148, %f136, %f145, %f129;
	ld.shared.v4.f32 	{%f149, %f150, %f151, %f152}, [%r20+32];
	sub.f32 	%f153, %f149, %f184;
	sub.f32 	%f154, %f150, %f185;
	sub.f32 	%f155, %f151, %f186;
	mul.f32 	%f156, %f154, %f154;
	fma.rn.f32 	%f157, %f153, %f153, %f156;
	fma.rn.f32 	%f158, %f155, %f155, %f157;
	add.f32 	%f159, %f30, %f158;
	rsqrt.approx.f32 	%f160, %f159;
	mul.f32 	%f161, %f160, %f160;
	mul.f32 	%f162, %f160, %f161;
	mul.f32 	%f163, %f152, 0f3F000000;
	mul.f32 	%f164, %f163, %f162;
	fma.rn.f32 	%f165, %f153, %f164, %f146;
	fma.rn.f32 	%f166, %f154, %f164, %f147;
	fma.rn.f32 	%f167, %f155, %f164, %f148;
	ld.shared.v4.f32 	{%f168, %f169, %f170, %f171}, [%r20+48];
	sub.f32 	%f172, %f168, %f184;
	sub.f32 	%f173, %f169, %f185;
	sub.f32 	%f174, %f170, %f186;
	mul.f32 	%f175, %f173, %f173;
	fma.rn.f32 	%f176, %f172, %f172, %f175;
	fma.rn.f32 	%f177, %f174, %f174, %f176;
	add.f32 	%f178, %f30, %f177;
	rsqrt.approx.f32 	%f179, %f178;
	mul.f32 	%f180, %f179, %f179;
	mul.f32 	%f181, %f179, %f180;
	mul.f32 	%f182, %f171, 0f3F000000;
	mul.f32 	%f183, %f182, %f181;
	fma.rn.f32 	%f197, %f172, %f183, %f165;
	fma.rn.f32 	%f198, %f173, %f183, %f166;
	fma.rn.f32 	%f199, %f174, %f183, %f167;
	add.s32 	%r22, %r22, 128;
	setp.ne.s32 	%p5, %r22, 2112;
	@%p5 bra 	$L__BB0_8;
$L__BB0_9:
	bar.sync 	0;
	add.s32 	%r21, %r21, 1;
	setp.ne.s32 	%p6, %r21, %r3;
	@%p6 bra 	$L__BB0_4;
$L__BB0_10:
	setp.ge.s32 	%p7, %r2, %r9;
	@%p7 bra 	$L__BB0_12;
	ld.param.u64 	%rd29, [_Z19computeForcesKernelPfS_S_PKfS1_S1_S1_iff_param_2];
	ld.param.u64 	%rd28, [_Z19computeForcesKernelPfS_S_PKfS1_S1_S1_iff_param_0];
	cvta.to.global.u64 	%rd21, %rd28;
	mul.wide.s32 	%rd22, %r2, 4;
	add.s64 	%rd23, %rd21, %rd22;
	st.global.f32 	[%rd23], %f197;
	cvta.to.global.u64 	%rd24, %rd6;
	add.s64 	%rd25, %rd24, %rd22;
	st.global.f32 	[%rd25], %f198;
	cvta.to.global.u64 	%rd26, %rd29;
	add.s64 	%rd27, %rd26, %rd22;
	st.global.f32 	[%rd27], %f199;
$L__BB0_12:
	ret;

}
	// .globl	_Z15integrateKernelPfS_S_S_S_S_PKfS1_S1_if
.visible .entry _Z15integrateKernelPfS_S_S_S_S_PKfS1_S1_if(
	.param .u64 .ptr .align 1 _Z15integrateKernelPfS_S_S_S_S_PKfS1_S1_if_param_0,
	.param .u64 .ptr .align 1 _Z15integrateKernelPfS_S_S_S_S_PKfS1_S1_if_param_1,
	.param .u64 .ptr .align 1 _Z15integrateKernelPfS_S_S_S_S_PKfS1_S1_if_param_2,
	.param .u64 .ptr .align 1 _Z15integrateKernelPfS_S_S_S_S_PKfS1_S1_if_param_3,
	.param .u64 .ptr .align 1 _Z15integrateKernelPfS_S_S_S_S_PKfS1_S1_if_param_4,
	.param .u64 .ptr .align 1 _Z15integrateKernelPfS_S_S_S_S_PKfS1_S1_if_param_5,
	.param .u64 .ptr .align 1 _Z15integrateKernelPfS_S_S_S_S_PKfS1_S1_if_param_6,
	.param .u64 .ptr .align 1 _Z15integrateKernelPfS_S_S_S_S_PKfS1_S1_if_param_7,
	.param .u64 .ptr .align 1 _Z15integrateKernelPfS_S_S_S_S_PKfS1_S1_if_param_8,
	.param .u32 _Z15integrateKernelPfS_S_S_S_S_PKfS1_S1_if_param_9,
	.param .f32 _Z15integrateKernelPfS_S_S_S_S_PKfS1_S1_if_param_10
)
{
	.reg .pred 	%p<2>;
	.reg .b32 	%r<6>;
	.reg .b32 	%f<20>;
	.reg .b64 	%rd<34>;

	ld.param.u64 	%rd2, [_Z15integrateKernelPfS_S_S_S_S_PKfS1_S1_if_param_1];
	ld.param.u64 	%rd4, [_Z15integrateKernelPfS_S_S_S_S_PKfS1_S1_if_param_3];
	ld.param.u64 	%rd5, [_Z15integrateKernelPfS_S_S_S_S_PKfS1_S1_if_param_4];
	ld.param.u64 	%rd8, [_Z15integrateKernelPfS_S_S_S_S_PKfS1_S1_if_param_7];
	ld.param.u32 	%r2, [_Z15integrateKernelPfS_S_S_S_S_PKfS1_S1_if_param_9];
	ld.param.f32 	%f1, [_Z15integrateKernelPfS_S_S_S_S_PKfS1_S1_if_param_10];
	mov.u32 	%r3, %ctaid.x;
	mov.u32 	%r4, %ntid.x;
	mov.u32 	%r5, %tid.x;
	mad.lo.s32 	%r1, %r3, %r4, %r5;
	setp.ge.s32 	%p1, %r1, %r2;
	@%p1 bra 	$L__BB1_2;
	ld.param.u64 	%rd33, [_Z15integrateKernelPfS_S_S_S_S_PKfS1_S1_if_param_8];
	ld.param.u64 	%rd32, [_Z15integrateKernelPfS_S_S_S_S_PKfS1_S1_if_param_6];
	ld.param.u64 	%rd31, [_Z15integrateKernelPfS_S_S_S_S_PKfS1_S1_if_param_5];
	ld.param.u64 	%rd30, [_Z15integrateKernelPfS_S_S_S_S_PKfS1_S1_if_param_2];
	ld.param.u64 	%rd29, [_Z15integrateKernelPfS_S_S_S_S_PKfS1_S1_if_param_0];
	cvta.to.global.u64 	%rd10, %rd32;
	cvta.to.global.u64 	%rd11, %rd4;
	cvta.to.global.u64 	%rd12, %rd8;
	cvta.to.global.u64 	%rd13, %rd5;
	cvta.to.global.u64 	%rd14, %rd33;
	cvta.to.global.u64 	%rd15, %rd31;
	cvta.to.global.u64 	%rd16, %rd29;
	cvta.to.global.u64 	%rd17, %rd2;
	cvta.to.global.u64 	%rd18, %rd30;
	mul.wide.s32 	%rd19, %r1, 4;
	add.s64 	%rd20, %rd10, %rd19;
	ld.global.f32 	%f2, [%rd20];
	add.s64 	%rd21, %rd11, %rd19;
	ld.global.f32 	%f3, [%rd21];
	fma.rn.f32 	%f4, %f1, %f2, %f3;
	st.global.f32 	[%rd21], %f4;
	add.s64 	%rd22, %rd12, %rd19;
	ld.global.f32 	%f5, [%rd22];
	add.s64 	%rd23, %rd13, %rd19;
	ld.global.f32 	%f6, [%rd23];
	fma.rn.f32 	%f7, %f1, %f5, %f6;
	st.global.f32 	[%rd23], %f7;
	add.s64 	%rd24, %rd14, %rd19;
	ld.global.f32 	%f8, [%rd24];
	add.s64 	%rd25, %rd15, %rd19;
	ld.global.f32 	%f9, [%rd25];
	fma.rn.f32 	%f10, %f1, %f8, %f9;
	st.global.f32 	[%rd25], %f10;
	ld.global.f32 	%f11, [%rd21];
	add.s64 	%rd26, %rd16, %rd19;
	ld.global.f32 	%f12, [%rd26];
	fma.rn.f32 	%f13, %f1, %f11, %f12;
	st.global.f32 	[%rd26], %f13;
	ld.global.f32 	%f14, [%rd23];
	add.s64 	%rd27, %rd17, %rd19;
	ld.global.f32 	%f15, [%rd27];
	fma.rn.f32 	%f16, %f1, %f14, %f15;
	st.global.f32 	[%rd27], %f16;
	ld.global.f32 	%f17, [%rd25];
	add.s64 	%rd28, %rd18, %rd19;
	ld.global.f32 	%f18, [%rd28];
	fma.rn.f32 	%f19, %f1, %f17, %f18;
	st.global.f32 	[%rd28], %f19;
$L__BB1_2:
	ret;

}
	// .globl	_Z11clearKernelPhiii
.visible .entry _Z11clearKernelPhiii(
	.param .u64 .ptr .align 1 _Z11clearKernelPhiii_param_0,
	.param .u32 _Z11clearKernelPhiii_param_1,
	.param .u32 _Z11clearKernelPhiii_param_2,
	.param .u32 _Z11clearKernelPhiii_param_3
)
{
	.reg .pred 	%p<5>;
	.reg .b16 	%rs<7>;
	.reg .b32 	%r<19>;
	.reg .b32 	%f<7>;
	.reg .b64 	%rd<5>;

	ld.param.u64 	%rd2, [_Z11clearKernelPhiii_param_0];
	ld.param.u32 	%r3, [_Z11clearKernelPhiii_param_1];
	ld.param.u32 	%r5, [_Z11clearKernelPhiii_param_2];
	ld.param.u32 	%r4, [_Z11clearKernelPhiii_param_3];
	mov.u32 	%r7, %ctaid.x;
	mov.u32 	%r8, %ntid.x;
	mov.u32 	%r9, %tid.x;
	mad.lo.s32 	%r1, %r7, %r8, %r9;
	mov.u32 	%r10, %ctaid.y;
	mov.u32 	%r11, %ntid.y;
	mov.u32 	%r12, %tid.y;
	mad.lo.s32 	%r13, %r10, %r11, %r12;
	setp.ge.s32 	%p1, %r1, %r3;
	setp.ge.s32 	%p2, %r13, %r5;
	or.pred  	%p3, %p1, %p2;
	@%p3 bra 	$L__BB2_5;
	mad.lo.s32 	%r14, %r3, %r13, %r1;
	shl.b32 	%r15, %r14, 2;
	setp.eq.s32 	%p4, %r4, 0;
	cvt.s64.s32 	%rd3, %r15;
	cvta.to.global.u64 	%rd4, %rd2;
	add.s64 	%rd1, %rd4, %rd3;
	@%p4 bra 	$L__BB2_3;
	ld.global.u8 	%rs1, [%rd1];
	cvt.rn.f32.u16 	%f1, %rs1;
	mul.f32 	%f2, %f1, 0f3F6B851F;
	cvt.rzi.u32.f32 	%r16, %f2;
	st.global.u8 	[%rd1], %r16;
	ld.global.u8 	%rs2, [%rd1+1];
	cvt.rn.f32.u16 	%f3, %rs2;
	mul.f32 	%f4, %f3, 0f3F6B851F;
	cvt.rzi.u32.f32 	%r17, %f4;
	st.global.u8 	[%rd1+1], %r17;
	ld.global.u8 	%rs3, [%rd1+2];
	cvt.rn.f32.u16 	%f5, %rs3;
	mul.f32 	%f6, %f5, 0f3F6B851F;
	cvt.rzi.u32.f32 	%r18, %f6;
	st.global.u8 	[%rd1+2], %r18;
	bra.uni 	$L__BB2_4;
$L__BB2_3:
	mov.b16 	%rs4, 5;
	st.global.u8 	[%rd1], %rs4;
	st.global.u8 	[%rd1+1], %rs4;
	mov.b16 	%rs5, 10;
	st.global.u8 	[%rd1+2], %rs5;
$L__BB2_4:
	mov.b16 	%rs6, 255;
	st.global.u8 	[%rd1+3], %rs6;
$L__BB2_5:
	ret;

}
	// .globl	_Z18renderBodiesKernelPhiiPKfS1_S1_S1_iffffff
.visible .entry _Z18renderBodiesKernelPhiiPKfS1_S1_S1_iffffff(
	.param .u64 .ptr .align 1 _Z18renderBodiesKernelPhiiPKfS1_S1_S1_iffffff_param_0,
	.param .u32 _Z18renderBodiesKernelPhiiPKfS1_S1_S1_iffffff_param_1,
	.param .u32 _Z18renderBodiesKernelPhiiPKfS1_S1_S1_iffffff_param_2,
	.param .u64 .ptr .align 1 _Z18renderBodiesKernelPhiiPKfS1_S1_S1_iffffff_param_3,
	.param .u64 .ptr .align 1 _Z18renderBodiesKernelPhiiPKfS1_S1_S1_iffffff_param_4,
	.param .u64 .ptr .align 1 _Z18renderBodiesKernelPhiiPKfS1_S1_S1_iffffff_param_5,
	.param .u64 .ptr .align 1 _Z18renderBodiesKernelPhiiPKfS1_S1_S1_iffffff_param_6,
	.param .u32 _Z18renderBodiesKernelPhiiPKfS1_S1_S1_iffffff_param_7,
	.param .f32 _Z18renderBodiesKernelPhiiPKfS1_S1_S1_iffffff_param_8,
	.param .f32 _Z18renderBodiesKernelPhiiPKfS1_S1_S1_iffffff_param_9,
	.param .f32 _Z18renderBodiesKernelPhiiPKfS1_S1_S1_iffffff_param_10,
	.param .f32 _Z18renderBodiesKernelPhiiPKfS1_S1_S1_iffffff_param_11,
	.param .f32 _Z18renderBodiesKernelPhiiPKfS1_S1_S1_iffffff_param_12,
	.param .f32 _Z18renderBodiesKernelPhiiPKfS1_S1_S1_iffffff_param_13
)
{
	.local .align 4 .b8 	__local_depot3[28];
	.reg .b64 	%SP;
	.reg .b64 	%SPL;
	.reg .pred 	%p<78>;
	.reg .b32 	%r<255>;
	.reg .b32 	%f<211>;
	.reg .b64 	%rd<97>;
	.reg .b64 	%fd<9>;

	mov.u64 	%SPL, __local_depot3;
	ld.param.u64 	%rd36, [_Z18renderBodiesKernelPhiiPKfS1_S1_S1_iffffff_param_0];
	ld.param.u32 	%r67, [_Z18renderBodiesKernelPhiiPKfS1_S1_S1_iffffff_param_1];
	ld.param.u32 	%r68, [_Z18renderBodiesKernelPhiiPKfS1_S1_S1_iffffff_param_2];
	ld.param.u64 	%rd32, [_Z18renderBodiesKernelPhiiPKfS1_S1_S1_iffffff_param_3];
	ld.param.u64 	%rd33, [_Z18renderBodiesKernelPhiiPKfS1_S1_S1_iffffff_param_4];
	ld.param.u64 	%rd34, [_Z18renderBodiesKernelPhiiPKfS1_S1_S1_iffffff_param_5];
	ld.param.u64 	%rd35, [_Z18renderBodiesKernelPhiiPKfS1_S1_S1_iffffff_param_6];
	ld.param.u32 	%r69, [_Z18renderBodiesKernelPhiiPKfS1_S1_S1_iffffff_param_7];
	ld.param.f32 	%f48, [_Z18renderBodiesKernelPhiiPKfS1_S1_S1_iffffff_param_8];
	ld.param.f32 	%f49, [_Z18renderBodiesKernelPhiiPKfS1_S1_S1_iffffff_param_9];
	ld.param.f32 	%f50, [_Z18renderBodiesKernelPhiiPKfS1_S1_S1_iffffff_param_10];
	ld.param.f32 	%f51, [_Z18renderBodiesKernelPhiiPKfS1_S1_S1_iffffff_param_11];
	ld.param.f32 	%f52, [_Z18renderBodiesKernelPhiiPKfS1_S1_S1_iffffff_param_12];
	ld.param.f32 	%f53, [_Z18renderBodiesKernelPhiiPKfS1_S1_S1_iffffff_param_13];
	cvta.to.global.u64 	%rd1, %rd36;
	add.u64 	%rd2, %SPL, 0;
	mov.u32 	%r70, %ctaid.x;
	mov.u32 	%r71, %ntid.x;
	mov.u32 	%r72, %tid.x;
	mad.lo.s32 	%r1, %r70, %r71, %r72;
	setp.ge.s32 	%p3, %r1, %r69;
	@%p3 bra 	$L__BB3_57;
	cvta.to.global.u64 	%rd38, %rd32;
	cvta.to.global.u64 	%rd39, %rd33;
	cvta.to.global.u64 	%rd40, %rd34;
	mul.wide.s32 	%rd41, %r1, 4;
	add.s64 	%rd42, %rd38, %rd41;
	ld.global.f32 	%f54, [%rd42];
	sub.f32 	%f1, %f54, %f48;
	add.s64 	%rd43, %rd39, %rd41;
	ld.global.f32 	%f55, [%rd43];
	sub.f32 	%f2, %f55, %f49;
	add.s64 	%rd44, %rd40, %rd41;
	ld.global.f32 	%f56, [%rd44];
	sub.f32 	%f3, %f56, %f50;
	mul.f32 	%f57, %f52, 0f3F22F983;
	cvt.rni.s32.f32 	%r244, %f57;
	cvt.rn.f32.s32 	%f58, %r244;
	fma.rn.f32 	%f59, %f58, 0fBFC90FDA, %f52;
	fma.rn.f32 	%f60, %f58, 0fB3A22168, %f59;
	fma.rn.f32 	%f202, %f58, 0fA7C234C5, %f60;
	abs.f32 	%f5, %f52;
	setp.ltu.f32 	%p4, %f5, 0f47CE4780;
	mov.u32 	%r240, %r244;
	mov.f32 	%f201, %f202;
	@%p4 bra 	$L__BB3_9;
	setp.neu.f32 	%p5, %f5, 0f7F800000;
	@%p5 bra 	$L__BB3_4;
	mov.f32 	%f63, 0f00000000;
	mul.rn.f32 	%f201, %f52, %f63;
	mov.b32 	%r240, 0;
	bra.uni 	$L__BB3_9;
$L__BB3_4:
	mov.b32 	%r3, %f52;
	shl.b32 	%r74, %r3, 8;
	or.b32  	%r4, %r74, -2147483648;
	mov.b64 	%rd87, 0;
	mov.b32 	%r237, 0;
	mov.u64 	%rd85, __cudart_i2opi_f;
	mov.u64 	%rd86, %rd2;
$L__BB3_5:
	.pragma "nounroll";
	ld.global.nc.u32 	%r75, [%rd85];
	mad.wide.u32 	%rd47, %r75, %r4, %rd87;
	shr.u64 	%rd87, %rd47, 32;
	st.local.u32 	[%rd86], %rd47;
	add.s32 	%r237, %r237, 1;
	add.s64 	%rd86, %rd86, 4;
	add.s64 	%rd85, %rd85, 4;
	setp.ne.s32 	%p6, %r237, 6;
	@%p6 bra 	$L__BB3_5;
	shr.u32 	%r76, %r3, 23;
	st.local.u32 	[%rd2+24], %rd87;
	and.b32  	%r7, %r76, 31;
	and.b32  	%r77, %r76, 224;
	add.s32 	%r78, %r77, -128;
	shr.u32 	%r79, %r78, 5;
	mul.wide.u32 	%rd48, %r79, 4;
	sub.s64 	%rd9, %rd2, %rd48;
	ld.local.u32 	%r238, [%rd9+24];
	ld.local.u32 	%r239, [%rd9+20];
	setp.eq.s32 	%p7, %r7, 0;
	@%p7 bra 	$L__BB3_8;
	shf.l.wrap.b32 	%r238, %r239, %r238, %r7;
	ld.local.u32 	%r80, [%rd9+16];
	shf.l.wrap.b32 	%r239, %r80, %r239, %r7;
$L__BB3_8:
	shr.u32 	%r81, %r238, 30;
	shf.l.wrap.b32 	%r82, %r239, %r238, 2;
	shl.b32 	%r83, %r239, 2;
	shr.u32 	%r84, %r82, 31;
	add.s32 	%r85, %r84, %r81;
	neg.s32 	%r86, %r85;
	setp.lt.s32 	%p8, %r3, 0;
	selp.b32 	%r240, %r86, %r85, %p8;
	xor.b32  	%r87, %r82, %r3;
	shr.s32 	%r88, %r82, 31;
	xor.b32  	%r89, %r88, %r82;
	xor.b32  	%r90, %r88, %r83;
	cvt.u64.u32 	%rd49, %r89;
	shl.b64 	%rd50, %rd49, 32;
	cvt.u64.u32 	%rd51, %r90;
	or.b64  	%rd52, %rd50, %rd51;
	cvt.rn.f64.s64 	%fd1, %rd52;
	mul.f64 	%fd2, %fd1, 0d3BF921FB54442D19;
	cvt.rn.f32.f64 	%f61, %fd2;
	neg.f32 	%f62, %f61;
	setp.lt.s32 	%p9, %r87, 0;
	selp.f32 	%f201, %f62, %f61, %p9;
$L__BB3_9:
	setp.ltu.f32 	%p10, %f5, 0f47CE4780;
	add.s32 	%r92, %r240, 1;
	mul.rn.f32 	%f64, %f201, %f201;
	and.b32  	%r93, %r240, 1;
	setp.eq.b32 	%p11, %r93, 1;
	selp.f32 	%f65, %f201, 0f3F800000, %p11;
	fma.rn.f32 	%f66, %f64, %f65, 0f00000000;
	fma.rn.f32 	%f67, %f64, 0f37CBAC00, 0fBAB607ED;
	selp.f32 	%f68, 0fB94D4153, %f67, %p11;
	selp.f32 	%f69, 0f3C0885E4, 0f3D2AAABB, %p11;
	fma.rn.f32 	%f70, %f68, %f64, %f69;
	selp.f32 	%f71, 0fBE2AAAA8, 0fBEFFFFFF, %p11;
	fma.rn.f32 	%f72, %f70, %f64, %f71;
	fma.rn.f32 	%f73, %f72, %f66, %f65;
	and.b32  	%r94, %r92, 2;
	setp.eq.s32 	%p12, %r94, 0;
	mov.f32 	%f74, 0f00000000;
	sub.f32 	%f75, %f74, %f73;
	selp.f32 	%f9, %f73, %f75, %p12;
	@%p10 bra 	$L__BB3_17;
	setp.neu.f32 	%p13, %f5, 0f7F800000;
	@%p13 bra 	$L__BB3_12;
	mov.f32 	%f78, 0f00000000;
	mul.rn.f32 	%f202, %f52, %f78;
	mov.b32 	%r244, 0;
	bra.uni 	$L__BB3_17;
$L__BB3_12:
	mov.b32 	%r16, %f52;
	shl.b32 	%r96, %r16, 8;
	or.b32  	%r17, %r96, -2147483648;
	mov.b64 	%rd90, 0;
	mov.b32 	%r241, 0;
	mov.u64 	%rd88, __cudart_i2opi_f;
	mov.u64 	%rd89, %rd2;
$L__BB3_13:
	.pragma "nounroll";
	ld.global.nc.u32 	%r97, [%rd88];
	mad.wide.u32 	%rd55, %r97, %r17, %rd90;
	shr.u64 	%rd90, %rd55, 32;
	st.local.u32 	[%rd89], %rd55;
	add.s32 	%r241, %r241, 1;
	add.s64 	%rd89, %rd89, 4;
	add.s64 	%rd88, %rd88, 4;
	setp.ne.s32 	%p14, %r241, 6;
	@%p14 bra 	$L__BB3_13;
	shr.u32 	%r98, %r16, 23;
	st.local.u32 	[%rd2+24], %rd90;
	and.b32  	%r20, %r98, 31;
	and.b32  	%r99, %r98, 224;
	add.s32 	%r100, %r99, -128;
	shr.u32 	%r101, %r100, 5;
	mul.wide.u32 	%rd56, %r101, 4;
	sub.s64 	%rd16, %rd2, %rd56;
	ld.local.u32 	%r242, [%rd16+24];
	ld.local.u32 	%r243, [%rd16+20];
	setp.eq.s32 	%p15, %r20, 0;
	@%p15 bra 	$L__BB3_16;
	shf.l.wrap.b32 	%r242, %r243, %r242, %r20;
	ld.local.u32 	%r102, [%rd16+16];
	shf.l.wrap.b32 	%r243, %r102, %r243, %r20;
$L__BB3_16:
	shr.u32 	%r103, %r242, 30;
	shf.l.wrap.b32 	%r104, %r243, %r242, 2;
	shl.b32 	%r105, %r243, 2;
	shr.u32 	%r106, %r104, 31;
	add.s32 	%r107, %r106, %r103;
	neg.s32 	%r108, %r107;
	setp.lt.s32 	%p16, %r16, 0;
	selp.b32 	%r244, %r108, %r107, %p16;
	xor.b32  	%r109, %r104, %r16;
	shr.s32 	%r110, %r104, 31;
	xor.b32  	%r111, %r110, %r104;
	xor.b32  	%r112, %r110, %r105;
	cvt.u64.u32 	%rd57, %r111;
	shl.b64 	%rd58, %rd57, 32;
	cvt.u64.u32 	%rd59, %r112;
	or.b64  	%rd60, %rd58, %rd59;
	cvt.rn.f64.s64 	%fd3, %rd60;
	mul.f64 	%fd4, %fd3, 0d3BF921FB54442D19;
	cvt.rn.f32.f64 	%f76, %fd4;
	neg.f32 	%f77, %f76;
	setp.lt.s32 	%p17, %r109, 0;
	selp.f32 	%f202, %f77, %f76, %p17;
$L__BB3_17:
	mul.rn.f32 	%f79, %f202, %f202;
	and.b32  	%r114, %r244, 1;
	setp.eq.b32 	%p18, %r114, 1;
	selp.f32 	%f80, 0f3F800000, %f202, %p18;
	fma.rn.f32 	%f81, %f79, %f80, 0f00000000;
	fma.rn.f32 	%f82, %f79, 0f37CBAC00, 0fBAB607ED;
	selp.f32 	%f83, %f82, 0fB94D4153, %p18;
	selp.f32 	%f84, 0f3D2AAABB, 0f3C0885E4, %p18;
	fma.rn.f32 	%f85, %f83, %f79, %f84;
	selp.f32 	%f86, 0fBEFFFFFF, 0fBE2AAAA8, %p18;
	fma.rn.f32 	%f87, %f85, %f79, %f86;
	fma.rn.f32 	%f88, %f87, %f81, %f80;
	and.b32  	%r115, %r244, 2;
	setp.eq.s32 	%p19, %r115, 0;
	mov.f32 	%f89, 0f00000000;
	sub.f32 	%f90, %f89, %f88;
	selp.f32 	%f91, %f88, %f90, %p19;
	mul.f32 	%f92, %f3, %f91;
	fma.rn.f32 	%f13, %f1, %f9, %f92;
	mul.f32 	%f93, %f3, %f9;
	mul.f32 	%f94, %f1, %f91;
	sub.f32 	%f14, %f93, %f94;
	mul.f32 	%f95, %f51, 0f3F22F983;
	cvt.rni.s32.f32 	%r252, %f95;
	cvt.rn.f32.s32 	%f96, %r252;
	fma.rn.f32 	%f97, %f96, 0fBFC90FDA, %f51;
	fma.rn.f32 	%f98, %f96, 0fB3A22168, %f97;
	fma.rn.f32 	%f204, %f96, 0fA7C234C5, %f98;
	abs.f32 	%f16, %f51;
	setp.ltu.f32 	%p20, %f16, 0f47CE4780;
	mov.u32 	%r248, %r252;
	mov.f32 	%f203, %f204;
	@%p20 bra 	$L__BB3_25;
	setp.neu.f32 	%p21, %f16, 0f7F800000;
	@%p21 bra 	$L__BB3_20;
	mov.f32 	%f101, 0f00000000;
	mul.rn.f32 	%f203, %f51, %f101;
	mov.b32 	%r248, 0;
	bra.uni 	$L__BB3_25;
$L__BB3_20:
	mov.b32 	%r30, %f51;
	shl.b32 	%r117, %r30, 8;
	or.b32  	%r31, %r117, -2147483648;
	mov.b64 	%rd93, 0;
	mov.b32 	%r245, 0;
	mov.u64 	%rd91, __cudart_i2opi_f;
	mov.u64 	%rd92, %rd2;
$L__BB3_21:
	.pragma "nounroll";
	ld.global.nc.u32 	%r118, [%rd91];
	mad.wide.u32 	%rd63, %r118, %r31, %rd93;
	shr.u64 	%rd93, %rd63, 32;
	st.local.u32 	[%rd92], %rd63;
	add.s32 	%r245, %r245, 1;
	add.s64 	%rd92, %rd92, 4;
	add.s64 	%rd91, %rd91, 4;
	setp.ne.s32 	%p22, %r245, 6;
	@%p22 bra 	$L__BB3_21;
	shr.u32 	%r119, %r30, 23;
	st.local.u32 	[%rd2+24], %rd93;
	and.b32  	%r34, %r119, 31;
	and.b32  	%r120, %r119, 224;
	add.s32 	%r121, %r120, -128;
	shr.u32 	%r122, %r121, 5;
	mul.wide.u32 	%rd64, %r122, 4;
	sub.s64 	%rd23, %rd2, %rd64;
	ld.local.u32 	%r246, [%rd23+24];
	ld.local.u32 	%r247, [%rd23+20];
	setp.eq.s32 	%p23, %r34, 0;
	@%p23 bra 	$L__BB3_24;
	shf.l.wrap.b32 	%r246, %r247, %r246, %r34;
	ld.local.u32 	%r123, [%rd23+16];
	shf.l.wrap.b32 	%r247, %r123, %r247, %r34;
$L__BB3_24:
	shr.u32 	%r124, %r246, 30;
	shf.l.wrap.b32 	%r125, %r247, %r246, 2;
	shl.b32 	%r126, %r247, 2;
	shr.u32 	%r127, %r125, 31;
	add.s32 	%r128, %r127, %r124;
	neg.s32 	%r129, %r128;
	setp.lt.s32 	%p24, %r30, 0;
	selp.b32 	%r248, %r129, %r128, %p24;
	xor.b32  	%r130, %r125, %r30;
	shr.s32 	%r131, %r125, 31;
	xor.b32  	%r132, %r131, %r125;
	xor.b32  	%r133, %r131, %r126;
	cvt.u64.u32 	%rd65, %r132;
	shl.b64 	%rd66, %rd65, 32;
	cvt.u64.u32 	%rd67, %r133;
	or.b64  	%rd68, %rd66, %rd67;
	cvt.rn.f64.s64 	%fd5, %rd68;
	mul.f64 	%fd6, %fd5, 0d3BF921FB54442D19;
	cvt.rn.f32.f64 	%f99, %fd6;
	neg.f32 	%f100, %f99;
	setp.lt.s32 	%p25, %r130, 0;
	selp.f32 	%f203, %f100, %f99, %p25;
$L__BB3_25:
	setp.ltu.f32 	%p26, %f16, 0f47CE4780;
	add.s32 	%r135, %r248, 1;
	mul.rn.f32 	%f102, %f203, %f203;
	and.b32  	%r136, %r248, 1;
	setp.eq.b32 	%p27, %r136, 1;
	selp.f32 	%f103, %f203, 0f3F800000, %p27;
	fma.rn.f32 	%f104, %f102, %f103, 0f00000000;
	fma.rn.f32 	%f105, %f102, 0f37CBAC00, 0fBAB607ED;
	selp.f32 	%f106, 0fB94D4153, %f105, %p27;
	selp.f32 	%f107, 0f3C0885E4, 0f3D2AAABB, %p27;
	fma.rn.f32 	%f108, %f106, %f102, %f107;
	selp.f32 	%f109, 0fBE2AAAA8, 0fBEFFFFFF, %p27;
	fma.rn.f32 	%f110, %f108, %f102, %f109;
	fma.rn.f32 	%f111, %f110, %f104, %f103;
	and.b32  	%r137, %r135, 2;
	setp.eq.s32 	%p28, %r137, 0;
	mov.f32 	%f112, 0f00000000;
	sub.f32 	%f113, %f112, %f111;
	selp.f32 	%f20, %f111, %f113, %p28;
	@%p26 bra 	$L__BB3_33;
	setp.neu.f32 	%p29, %f16, 0f7F800000;
	@%p29 bra 	$L__BB3_28;
	mov.f32 	%f116, 0f00000000;
	mul.rn.f32 	%f204, %f51, %f116;
	mov.b32 	%r252, 0;
	bra.uni 	$L__BB3_33;
$L__BB3_28:
	mov.b32 	%r43, %f51;
	shl.b32 	%r139, %r43, 8;
	or.b32  	%r44, %r139, -2147483648;
	mov.b64 	%rd96, 0;
	mov.b32 	%r249, 0;
	mov.u64 	%rd94, __cudart_i2opi_f;
	mov.u64 	%rd95, %rd2;
$L__BB3_29:
	.pragma "nounroll";
	ld.global.nc.u32 	%r140, [%rd94];
	mad.wide.u32 	%rd71, %r140, %r44, %rd96;
	shr.u64 	%rd96, %rd71, 32;
	st.local.u32 	[%rd95], %rd71;
	add.s32 	%r249, %r249, 1;
	add.s64 	%rd95, %rd95, 4;
	add.s64 	%rd94, %rd94, 4;
	setp.ne.s32 	%p30, %r249, 6;
	@%p30 bra 	$L__BB3_29;
	shr.u32 	%r141, %r43, 23;
	st.local.u32 	[%rd2+24], %rd96;
	and.b32  	%r47, %r141, 31;
	and.b32  	%r142, %r141, 224;
	add.s32 	%r143, %r142, -128;
	shr.u32 	%r144, %r143, 5;
	mul.wide.u32 	%rd72, %r144, 4;
	sub.s64 	%rd30, %rd2, %rd72;
	ld.local.u32 	%r250, [%rd30+24];
	ld.local.u32 	%r251, [%rd30+20];
	setp.eq.s32 	%p31, %r47, 0;
	@%p31 bra 	$L__BB3_32;
	shf.l.wrap.b32 	%r250, %r251, %r250, %r47;
	ld.local.u32 	%r145, [%rd30+16];
	shf.l.wrap.b32 	%r251, %r145, %r251, %r47;
$L__BB3_32:
	shr.u32 	%r146, %r250, 30;
	shf.l.wrap.b32 	%r147, %r251, %r250, 2;
	shl.b32 	%r148, %r251, 2;
	shr.u32 	%r149, %r147, 31;
	add.s32 	%r150, %r149, %r146;
	neg.s32 	%r151, %r150;
	setp.lt.s32 	%p32, %r43, 0;
	selp.b32 	%r252, %r151, %r150, %p32;
	xor.b32  	%r152, %r147, %r43;
	shr.s32 	%r153, %r147, 31;
	xor.b32  	%r154, %r153, %r147;
	xor.b32  	%r155, %r153, %r148;
	cvt.u64.u32 	%rd73, %r154;
	shl.b64 	%rd74, %rd73, 32;
	cvt.u64.u32 	%rd75, %r155;
	or.b64  	%rd76, %rd74, %rd75;
	cvt.rn.f64.s64 	%fd7, %rd76;
	mul.f64 	%fd8, %fd7, 0d3BF921FB54442D19;
	cvt.rn.f32.f64 	%f114, %fd8;
	neg.f32 	%f115, %f114;
	setp.lt.s32 	%p33, %r152, 0;
	selp.f32 	%f204, %f115, %f114, %p33;
$L__BB3_33:
	mul.rn.f32 	%f117, %f204, %f204;
	and.b32  	%r157, %r252, 1;
	setp.eq.b32 	%p34, %r157, 1;
	selp.f32 	%f118, 0f3F800000, %f204, %p34;
	fma.rn.f32 	%f119, %f117, %f118, 0f00000000;
	fma.rn.f32 	%f120, %f117, 0f37CBAC00, 0fBAB607ED;
	selp.f32 	%f121, %f120, 0fB94D4153, %p34;
	selp.f32 	%f122, 0f3D2AAABB, 0f3C0885E4, %p34;
	fma.rn.f32 	%f123, %f121, %f117, %f122;
	selp.f32 	%f124, 0fBEFFFFFF, 0fBE2AAAA8, %p34;
	fma.rn.f32 	%f125, %f123, %f117, %f124;
	fma.rn.f32 	%f126, %f125, %f119, %f118;
	and.b32  	%r158, %r252, 2;
	setp.eq.s32 	%p35, %r158, 0;
	mov.f32 	%f127, 0f00000000;
	sub.f32 	%f128, %f127, %f126;
	selp.f32 	%f129, %f126, %f128, %p35;
	mul.f32 	%f130, %f2, %f20;
	mul.f32 	%f131, %f14, %f129;
	sub.f32 	%f24, %f130, %f131;
	mul.f32 	%f132, %f2, %f129;
	fma.rn.f32 	%f133, %f14, %f20, %f132;
	add.f32 	%f25, %f53, %f133;
	setp.lt.f32 	%p36, %f25, 0f3F800000;
	@%p36 bra 	$L__BB3_57;
	mov.f32 	%f134, 0f43C80000;
	div.rn.f32 	%f135, %f134, %f25;
	shr.u32 	%r159, %r67, 31;
	add.s32 	%r160, %r67, %r159;
	shr.s32 	%r161, %r160, 1;
	cvt.rn.f32.s32 	%f136, %r161;
	fma.rn.f32 	%f137, %f13, %f135, %f136;
	cvt.rzi.s32.f32 	%r56, %f137;
	shr.u32 	%r162, %r68, 31;
	add.s32 	%r163, %r68, %r162;
	shr.s32 	%r164, %r163, 1;
	cvt.rn.f32.s32 	%f138, %r164;
	mul.f32 	%f139, %f24, %f135;
	sub.f32 	%f140, %f138, %f139;
	cvt.rzi.s32.f32 	%r57, %f140;
	setp.lt.s32 	%p37, %r56, 0;
	setp.ge.s32 	%p38, %r56, %r67;
	or.pred  	%p39, %p37, %p38;
	setp.lt.s32 	%p40, %r57, 0;
	setp.ge.s32 	%p41, %r57, %r68;
	or.pred  	%p42, %p40, %p41;
	or.pred  	%p44, %p39, %p42;
	@%p44 bra 	$L__BB3_57;
	cvta.to.global.u64 	%rd77, %rd35;
	add.s64 	%rd79, %rd77, %rd41;
	ld.global.f32 	%f26, [%rd79];
	add.f32 	%f141, %f26, 0f3DCCCCCD;
	setp.lt.f32 	%p45, %f141, 0f00800000;
	mul.f32 	%f142, %f141, 0f4B000000;
	selp.f32 	%f143, %f142, %f141, %p45;
	selp.f32 	%f144, 0fC1B80000, 0f00000000, %p45;
	mov.b32 	%r165, %f143;
	add.s32 	%r166, %r165, -1059760811;
	and.b32  	%r167, %r166, -8388608;
	sub.s32 	%r168, %r165, %r167;
	mov.b32 	%f145, %r168;
	cvt.rn.f32.s32 	%f146, %r167;
	fma.rn.f32 	%f147, %f146, 0f34000000, %f144;
	add.f32 	%f148, %f145, 0fBF800000;
	fma.rn.f32 	%f149, %f148, 0fBE055027, 0f3E1039F6;
	fma.rn.f32 	%f150, %f149, %f148, 0fBDF8CDCC;
	fma.rn.f32 	%f151, %f150, %f148, 0f3E0F2955;
	fma.rn.f32 	%f152, %f151, %f148, 0fBE2AD8B9;
	fma.rn.f32 	%f153, %f152, %f148, 0f3E4CED0B;
	fma.rn.f32 	%f154, %f153, %f148, 0fBE7FFF22;
	fma.rn.f32 	%f155, %f154, %f148, 0f3EAAAA78;
	fma.rn.f32 	%f156, %f155, %f148, 0fBF000000;
	mul.f32 	%f157, %f148, %f156;
	fma.rn.f32 	%f158, %f157, %f148, %f148;
	fma.rn.f32 	%f159, %f147, 0f3F317218, %f158;
	setp.gt.u32 	%p46, %r165, 2139095039;
	fma.rn.f32 	%f160, %f143, 0f7F800000, 0f7F800000;
	selp.f32 	%f161, %f160, %f159, %p46;
	setp.eq.f32 	%p47, %f143, 0f00000000;
	fma.rn.f32 	%f162, %f161, 0fBE19999A, 0f3F19999A;
	selp.f32 	%f27, 0f7F800000, %f162, %p47;
	abs.f32 	%f207, %f27;
	setp.lt.f32 	%p48, %f207, 0f3F800000;
	@%p48 bra 	$L__BB3_46;
	setp.gtu.f32 	%p49, %f207, 0f4B000000;
	@%p49 bra 	$L__BB3_43;
	mov.f32 	%f163, 0f3F800000;
	div.approx.f32 	%f164, %f207, %f163;
	cvt.rzi.f32.f32 	%f205, %f164;
	sub.f32 	%f30, %f207, %f205;
	mov.b32 	%r58, %f30;
	setp.lt.u32 	%p50, %r58, 1065353216;
	@%p50 bra 	$L__BB3_42;
	setp.lt.u32 	%p51, %r58, -2147483647;
	@%p51 bra 	$L__BB3_40;
	add.f32 	%f168, %f205, 0fBF800000;
	setp.lt.f32 	%p54, %f30, 0fBF800000;
	add.f32 	%f169, %f168, 0fBF800000;
	selp.f32 	%f205, %f169, %f168, %p54;
	bra.uni 	$L__BB3_42;
$L__BB3_40:
	add.f32 	%f205, %f205, 0f3F800000;
	setp.ltu.f32 	%p52, %f30, 0f40000000;
	@%p52 bra 	$L__BB3_42;
	add.f32 	%f165, %f205, 0f3F800000;
	add.f32 	%f166, %f30, 0fC0400000;
	setp.ge.f32 	%p53, %f166, 0f00000000;
	add.f32 	%f167, %f165, 0f3F800000;
	selp.f32 	%f205, %f167, %f165, %p53;
$L__BB3_42:
	sub.f32 	%f207, %f207, %f205;
	bra.uni 	$L__BB3_46;
$L__BB3_43:
	mov.b32 	%r59, %f207;
	and.b32  	%r169, %r59, 8388607;
	or.b32  	%r253, %r169, 1065353216;
	mov.b32 	%f206, %r253;
	and.b32  	%r170, %r59, -8388608;
	add.s32 	%r254, %r170, -1065353216;
	setp.eq.s32 	%p55, %r254, 0;
	@%p55 bra 	$L__BB3_45;
$L__BB3_44:
	min.u32 	%r171, %r254, 192937984;
	add.s32 	%r172, %r253, %r171;
	mov.b32 	%f170, %r172;
	sub.f32 	%f171, %f170, %f170;
	add.f32 	%f172, %f171, %f170;
	sub.f32 	%f173, %f170, %f172;
	mov.f32 	%f174, 0f3F800000;
	fma.rz.f32 	%f175, %f173, %f174, %f172;
	cvt.rzi.f32.f32 	%f176, %f175;
	sub.f32 	%f206, %f170, %f176;
	sub.s32 	%r254, %r254, %r171;
	mov.b32 	%r253, %f206;
	setp.ne.s32 	%p56, %r254, 0;
	setp.ne.s32 	%p57, %r253, 0;
	and.pred  	%p58, %p56, %p57;
	@%p58 bra 	$L__BB3_44;
$L__BB3_45:
	setp.gt.u32 	%p59, %r59, 2139095039;
	selp.f32 	%f178, 0f7FFFFFFF, 0f4B000000, %p59;
	mul.f32 	%f179, %f206, 0f34000000;
	mul.f32 	%f207, %f178, %f179;
$L__BB3_46:
	abs.f32 	%f180, %f207;
	setp.nan.f32 	%p60, %f180, %f180;
	copysign.f32 	%f181, %f27, %f207;
	selp.f32 	%f182, %f207, %f181, %p60;
	setp.lt.f32 	%p61, %f182, 0f00000000;
	add.f32 	%f183, %f182, 0f3F800000;
	selp.f32 	%f184, %f183, %f182, %p61;
	fma.rn.f32 	%f185, %f26, 0f3F000000, 0f3F000000;
	min.f32 	%f41, %f185, 0f3F800000;
	mul.f32 	%f186, %f184, 0f40C00000;
	cvt.rzi.s32.f32 	%r174, %f186;
	mul.hi.s32 	%r175, %r174, 715827883;
	shr.u32 	%r176, %r175, 31;
	add.s32 	%r177, %r175, %r176;
	mul.lo.s32 	%r178, %r177, 6;
	sub.s32 	%r173, %r174, %r178;
	cvt.rn.f32.s32 	%f187, %r174;
	sub.f32 	%f188, %f186, %f187;
	mul.f32 	%f42, %f41, 0f3E4CCCCC;
	mul.f32 	%f189, %f188, 0f3F4CCCCD;
	mov.f32 	%f190, 0f3F800000;
	sub.f32 	%f191, %f190, %f189;
	mul.f32 	%f43, %f41, %f191;
	sub.f32 	%f192, %f190, %f188;
	mul.f32 	%f193, %f192, 0f3F4CCCCD;
	sub.f32 	%f194, %f190, %f193;
	mul.f32 	%f44, %f41, %f194;
	setp.gt.s32 	%p62, %r173, 1;
	@%p62 bra 	$L__BB3_49;
	setp.eq.s32 	%p66, %r173, 0;
	mov.f32 	%f208, %f41;
	mov.f32 	%f209, %f44;
	mov.f32 	%f210, %f42;
	@%p66 bra 	$L__BB3_53;
	setp.eq.s32 	%p67, %r173, 1;
	mov.f32 	%f208, %f43;
	mov.f32 	%f209, %f41;
	mov.f32 	%f210, %f42;
	@%p67 bra 	$L__BB3_53;
	bra.uni 	$L__BB3_52;
$L__BB3_49:
	setp.eq.s32 	%p63, %r173, 2;
	mov.f32 	%f208, %f42;
	mov.f32 	%f209, %f41;
	mov.f32 	%f210, %f44;
	@%p63 bra 	$L__BB3_53;
	setp.eq.s32 	%p64, %r173, 3;
	mov.f32 	%f208, %f42;
	mov.f32 	%f209, %f43;
	mov.f32 	%f210, %f41;
	@%p64 bra 	$L__BB3_53;
	setp.eq.s32 	%p65, %r173, 4;
	mov.f32 	%f208, %f44;
	mov.f32 	%f209, %f42;
	mov.f32 	%f210, %f41;
	@%p65 bra 	$L__BB3_53;
$L__BB3_52:
	mov.f32 	%f208, %f41;
	mov.f32 	%f209, %f42;
	mov.f32 	%f210, %f43;
$L__BB3_53:
	mul.lo.s32 	%r66, %r57, %r67;
	add.s32 	%r179, %r66, %r56;
	shl.b32 	%r180, %r179, 2;
	cvt.s64.s32 	%rd80, %r180;
	add.s64 	%rd31, %rd1, %rd80;
	ld.global.u8 	%r181, [%rd31];
	mul.f32 	%f195, %f210, 0f43480000;
	cvt.rzi.s32.f32 	%r182, %f195;
	add.s32 	%r183, %r182, %r181;
	ld.global.u8 	%r184, [%rd31+1];
	mul.f32 	%f196, %f209, 0f43480000;
	cvt.rzi.s32.f32 	%r185, %f196;
	add.s32 	%r186, %r185, %r184;
	ld.global.u8 	%r187, [%rd31+2];
	mul.f32 	%f197, %f208, 0f43480000;
	cvt.rzi.s32.f32 	%r188, %f197;
	add.s32 	%r189, %r188, %r187;
	min.s32 	%r190, %r183, 255;
	st.global.u8 	[%rd31], %r190;
	min.s32 	%r191, %r186, 255;
	st.global.u8 	[%rd31+1], %r191;
	min.s32 	%r192, %r189, 255;
	st.global.u8 	[%rd31+2], %r192;
	setp.leu.f32 	%p69, %f26, 0f3FC00000;
	setp.eq.s32 	%p70, %r56, 0;
	mov.pred 	%p77, 0;
	or.pred  	%p71, %p70, %p69;
	@%p71 bra 	$L__BB3_55;
	add.s32 	%r193, %r67, -1;
	setp.lt.s32 	%p77, %r56, %r193;
$L__BB3_55:
	setp.eq.s32 	%p72, %r57, 0;
	not.pred 	%p73, %p77;
	or.pred  	%p74, %p73, %p72;
	add.s32 	%r194, %r68, -1;
	setp.ge.s32 	%p75, %r57, %r194;
	or.pred  	%p76, %p74, %p75;
	@%p76 bra 	$L__BB3_57;
	mul.f32 	%f198, %f208, 0f42C80000;
	cvt.rzi.s32.f32 	%r195, %f198;
	mul.f32 	%f199, %f209, 0f42C80000;
	cvt.rzi.s32.f32 	%r196, %f199;
	mul.f32 	%f200, %f210, 0f42C80000;
	cvt.rzi.s32.f32 	%r197, %f200;
	ld.global.u8 	%r198, [%rd31+-4];
	add.s32 	%r199, %r197, %r198;
	min.s32 	%r200, %r199, 255;
	st.global.u8 	[%rd31+-4], %r200;
	ld.global.u8 	%r201, [%rd31+-3];
	add.s32 	%r202, %r196, %r201;
	min.s32 	%r203, %r202, 255;
	st.global.u8 	[%rd31+-3], %r203;
	ld.global.u8 	%r204, [%rd31+-2];
	add.s32 	%r205, %r195, %r204;
	min.s32 	%r206, %r205, 255;
	st.global.u8 	[%rd31+-2], %r206;
	ld.global.u8 	%r207, [%rd31+4];
	add.s32 	%r208, %r197, %r207;
	min.s32 	%r209, %r208, 255;
	st.global.u8 	[%rd31+4], %r209;
	ld.global.u8 	%r210, [%rd31+5];
	add.s32 	%r211, %r196, %r210;
	min.s32 	%r212, %r211, 255;
	st.global.u8 	[%rd31+5], %r212;
	ld.global.u8 	%r213, [%rd31+6];
	add.s32 	%r214, %r195, %r213;
	min.s32 	%r215, %r214, 255;
	st.global.u8 	[%rd31+6], %r215;
	sub.s32 	%r216, %r66, %r67;
	add.s32 	%r217, %r56, %r216;
	shl.b32 	%r218, %r217, 2;
	cvt.s64.s32 	%rd81, %r218;
	add.s64 	%rd82, %rd1, %rd81;
	ld.global.u8 	%r219, [%rd82];
	add.s32 	%r220, %r197, %r219;
	min.s32 	%r221, %r220, 255;
	st.global.u8 	[%rd82], %r221;
	ld.global.u8 	%r222, [%rd82+1];
	add.s32 	%r223, %r196, %r222;
	min.s32 	%r224, %r223, 255;
	st.global.u8 	[%rd82+1], %r224;
	ld.global.u8 	%r225, [%rd82+2];
	add.s32 	%r226, %r195, %r225;
	min.s32 	%r227, %r226, 255;
	st.global.u8 	[%rd82+2], %r227;
	mul.wide.s32 	%rd83, %r67, 4;
	add.s64 	%rd84, %rd31, %rd83;
	ld.global.u8 	%r228, [%rd84];
	add.s32 	%r229, %r197, %r228;
	min.s32 	%r230, %r229, 255;
	st.global.u8 	[%rd84], %r230;
	ld.global.u8 	%r231, [%rd84+1];
	add.s32 	%r232, %r196, %r231;
	min.s32 	%r233, %r232, 255;
	st.global.u8 	[%rd84+1], %r233;
	ld.global.u8 	%r234, [%rd84+2];
	add.s32 	%r235, %r195, %r234;
	min.s32 	%r236, %r235, 255;
	st.global.u8 	[%rd84+2], %r236;
$L__BB3_57:
	ret;

}


// ===== COMPILED SASS (sm_100) =====

	.target	sm_100

	.elftype	@"ET_EXEC"


//--------------------- .note.nv.tkinfo           --------------------------
	.section	.note.nv.tkinfo,"",@"SHT_NOTE"
	.sectionflags	@"SHF_NOTE_NV_TKINFO"
	.tkinfo
        /*0018*/ 	.word	0x00000002
        /*0030*/ 	.string	""
        /*0030*/ 	.string	"ptxas"
        /*0030*/ 	.string	"Cuda compilation tools, release 13.0, V13.0.88"
        /*0030*/ 	.string	"Build cuda_13.0.r13.0/compiler.36424714_0"
        /*0030*/ 	.string	"-arch sm_100 -m 64 "



//--------------------- .note.nv.cuinfo           --------------------------
	.section	.note.nv.cuinfo,"",@"SHT_NOTE"
	.sectionflags	@"SHF_NOTE_NV_CUINFO"
        /*0018*/ 	.short	0x0002
        /*001a*/ 	.short	0x0064
        /*001c*/ 	.short	0x0082
	.zero		2


//--------------------- .nv.info                  --------------------------
	.section	.nv.info,"",@"SHT_CUDA_INFO"
	.align	4


	//----- nvinfo : EIATTR_REGCOUNT
	.align		4
        /*0000*/ 	.byte	0x04, 0x2f
        /*0002*/ 	.short	(.L_2 - .L_1)
	.align		4
.L_1:
        /*0004*/ 	.word	index@(_Z19computeForcesKernelPfS_S_PKfS1_S1_S1_iff)
        /*0008*/ 	.word	0x00000020


	//----- nvinfo : EIATTR_FRAME_SIZE
	.align		4
.L_2:
        /*000c*/ 	.byte	0x04, 0x11
        /*000e*/ 	.short	(.L_4 - .L_3)
	.align		4
.L_3:
        /*0010*/ 	.word	index@(_Z19computeForcesKernelPfS_S_PKfS1_S1_S1_iff)
        /*0014*/ 	.word	0x00000000


	//----- nvinfo : EIATTR_REGCOUNT
	.align		4
.L_4:
        /*0018*/ 	.byte	0x04, 0x2f
        /*001a*/ 	.short	(.L_6 - .L_5)
	.align		4
.L_5:
        /*001c*/ 	.word	index@(_Z15integrateKernelPfS_S_S_S_S_PKfS1_S1_if)
        /*0020*/ 	.word	0x00000016


	//----- nvinfo : EIATTR_FRAME_SIZE
	.align		4
.L_6:
        /*0024*/ 	.byte	0x04, 0x11
        /*0026*/ 	.short	(.L_8 - .L_7)
	.align		4
.L_7:
        /*0028*/ 	.word	index@(_Z15integrateKernelPfS_S_S_S_S_PKfS1_S1_if)
        /*002c*/ 	.word	0x00000000


	//----- nvinfo : EIATTR_REGCOUNT
	.align		4
.L_8:
        /*0030*/ 	.byte	0x04, 0x2f
        /*0032*/ 	.short	(.L_10 - .L_9)
	.align		4
.L_9:
        /*0034*/ 	.word	index@(_Z11clearKernelPhiii)
        /*0038*/ 	.word	0x0000000c


	//----- nvinfo : EIATTR_FRAME_SIZE
	.align		4
.L_10:
        /*003c*/ 	.byte	0x04, 0x11
        /*003e*/ 	.short	(.L_12 - .L_11)
	.align		4
.L_11:
        /*0040*/ 	.word	index@(_Z11clearKernelPhiii)
        /*0044*/ 	.word	0x00000000


	//----- nvinfo : EIATTR_REGCOUNT
	.align		4
.L_12:
        /*0048*/ 	.byte	0x04, 0x2f
        /*004a*/ 	.short	(.L_14 - .L_13)
	.align		4
.L_13:
        /*004c*/ 	.word	index@(_Z18renderBodiesKernelPhiiPKfS1_S1_S1_iffffff)
        /*0050*/ 	.word	0x0000001c


	//----- nvinfo : EIATTR_FRAME_SIZE
	.align		4
.L_14:
        /*0054*/ 	.byte	0x04, 0x11
        /*0056*/ 	.short	(.L_16 - .L_15)
	.align		4
.L_15:
        /*0058*/ 	.word	index@($__internal_0_$__cuda_sm3x_div_rn_noftz_f32_slowpath)
        /*005c*/ 	.word	0x00000020


	//----- nvinfo : EIATTR_FRAME_SIZE
	.align		4
.L_16:
        /*0060*/ 	.byte	0x04, 0x11
        /*0062*/ 	.short	(.L_18 - .L_17)
	.align		4
.L_17:
        /*0064*/ 	.word	index@(_Z18renderBodiesKernelPhiiPKfS1_S1_S1_iffffff)
        /*0068*/ 	.word	0x00000020


	//----- nvinfo : EIATTR_MIN_STACK_SIZE
	.align		4
.L_18:
        /*006c*/ 	.byte	0x04, 0x12
        /*006e*/ 	.short	(.L_20 - .L_19)
	.align		4
.L_19:
        /*0070*/ 	.word	index@(_Z18renderBodiesKernelPhiiPKfS1_S1_S1_iffffff)
        /*0074*/ 	.word	0x00000020


	//----- nvinfo : EIATTR_MIN_STACK_SIZE
	.align		4
.L_20:
        /*0078*/ 	.byte	0x04, 0x12
        /*007a*/ 	.short	(.L_22 - .L_21)
	.align		4
.L_21:
        /*007c*/ 	.word	index@(_Z11clearKernelPhiii)
        /*0080*/ 	.word	0x00000000


	//----- nvinfo : EIATTR_MIN_STACK_SIZE
	.align		4
.L_22:
        /*0084*/ 	.byte	0x04, 0x12
        /*0086*/ 	.short	(.L_24 - .L_23)
	.align		4
.L_23:
        /*0088*/ 	.word	index@(_Z15integrateKernelPfS_S_S_S_S_PKfS1_S1_if)
        /*008c*/ 	.word	0x00000000


	//----- nvinfo : EIATTR_MIN_STACK_SIZE
	.align		4
.L_24:
        /*0090*/ 	.byte	0x04, 0x12
        /*0092*/ 	.short	(.L_26 - .L_25)
	.align		4
.L_25:
        /*0094*/ 	.word	index@(_Z19computeForcesKernelPfS_S_PKfS1_S1_S1_iff)
        /*0098*/ 	.word	0x00000000
.L_26:


//--------------------- .nv.compat                --------------------------
	.section	.nv.compat,"",@"SHT_CUDA_COMPAT_INFO"
	.align	4
        /*0000*/ 	.byte	0x02, 0x09, 0x00, 0x00, 0x02, 0x02, 0x01, 0x00, 0x02, 0x05, 0x05, 0x00, 0x03, 0x07, 0x01, 0x01
        /*0010*/ 	.byte	0x02, 0x03, 0x00, 0x00, 0x02, 0x06, 0x01, 0x00, 0x04, 0x0b, 0x08, 0x00, 0x01, 0x00, 0x00, 0x00
        /*0020*/ 	.byte	0x00, 0x00, 0x00, 0x00


//--------------------- .nv.info._Z18renderBodiesKernelPhiiPKfS1_S1_S1_iffffff --------------------------
	.section	.nv.info._Z18renderBodiesKernelPhiiPKfS1_S1_S1_iffffff,"",@"SHT_CUDA_INFO"
	.sectionflags	@""
	.align	4


	//----- nvinfo : EIATTR_CUDA_API_VERSION
	.align		4
        /*0000*/ 	.byte	0x04, 0x37
        /*0002*/ 	.short	(.L_28 - .L_27)
.L_27:
        /*0004*/ 	.word	0x00000082


	//----- nvinfo : EIATTR_KPARAM_INFO
	.align		4
.L_28:
        /*0008*/ 	.byte	0x04, 0x17
        /*000a*/ 	.short	(.L_30 - .L_29)
.L_29:
        /*000c*/ 	.word	0x00000000
        /*0010*/ 	.short	0x000d
        /*0012*/ 	.short	0x0048
        /*0014*/ 	.byte	0x00, 0xf0, 0x11, 0x00


	//----- nvinfo : EIATTR_KPARAM_INFO
	.align		4
.L_30:
        /*0018*/ 	.byte	0x04, 0x17
        /*001a*/ 	.short	(.L_32 - .L_31)
.L_31:
        /*001c*/ 	.word	0x00000000
        /*0020*/ 	.short	0x000c
        /*0022*/ 	.short	0x0044
        /*0024*/ 	.byte	0x00, 0xf0, 0x11, 0x00


	//----- nvinfo : EIATTR_KPARAM_INFO
	.align		4
.L_32:
        /*0028*/ 	.byte	0x04, 0x17
        /*002a*/ 	.short	(.L_34 - .L_33)
.L_33:
        /*002c*/ 	.word	0x00000000
        /*0030*/ 	.short	0x000b
        /*0032*/ 	.short	0x0040
        /*0034*/ 	.byte	0x00, 0xf0, 0x11, 0x00


	//----- nvinfo : EIATTR_KPARAM_INFO
	.align		4
.L_34:
        /*0038*/ 	.byte	0x04, 0x17
        /*003a*/ 	.short	(.L_36 - .L_35)
.L_35:
        /*003c*/ 	.word	0x00000000
        /*0040*/ 	.short	0x000a
        /*0042*/ 	.short	0x003c
        /*0044*/ 	.byte	0x00, 0xf0, 0x11, 0x00


	//----- nvinfo : EIATTR_KPARAM_INFO
	.align		4
.L_36:
        /*0048*/ 	.byte	0x04, 0x17
        /*004a*/ 	.short	(.L_38 - .L_37)
.L_37:
        /*004c*/ 	.word	0x00000000
        /*0050*/ 	.short	0x0009
        /*0052*/ 	.short	0x0038
        /*0054*/ 	.byte	0x00, 0xf0, 0x11, 0x00


	//----- nvinfo : EIATTR_KPARAM_INFO
	.align		4
.L_38:
        /*0058*/ 	.byte	0x04, 0x17
        /*005a*/ 	.short	(.L_40 - .L_39)
.L_39:
        /*005c*/ 	.word	0x00000000
        /*0060*/ 	.short	0x0008
        /*0062*/ 	.short	0x0034
        /*0064*/ 	.byte	0x00, 0xf0, 0x11, 0x00


	//----- nvinfo : EIATTR_KPARAM_INFO
	.align		4
.L_40:
        /*0068*/ 	.byte	0x04, 0x17
        /*006a*/ 	.short	(.L_42 - .L_41)
.L_41:
        /*006c*/ 	.word	0x00000000
        /*0070*/ 	.short	0x0007
        /*0072*/ 	.short	0x0030
        /*0074*/ 	.byte	0x00, 0xf0, 0x11, 0x00


	//----- nvinfo : EIATTR_KPARAM_INFO
	.align		4
.L_42:
        /*0078*/ 	.byte	0x04, 0x17
        /*007a*/ 	.short	(.L_44 - .L_43)
.L_43:
        /*007c*/ 	.word	0x00000000
        /*0080*/ 	.short	0x0006
        /*0082*/ 	.short	0x0028
        /*0084*/ 	.byte	0x00, 0xf5, 0x21, 0x00


	//----- nvinfo : EIATTR_KPARAM_INFO
	.align		4
.L_44:
        /*0088*/ 	.byte	0x04, 0x17
        /*008a*/ 	.short	(.L_46 - .L_45)
.L_45:
        /*008c*/ 	.word	0x00000000
        /*0090*/ 	.short	0x0005
        /*0092*/ 	.short	0x0020
        /*0094*/ 	.byte	0x00, 0xf5, 0x21, 0x00


	//----- nvinfo : EIATTR_KPARAM_INFO
	.align		4
.L_46:
        /*0098*/ 	.byte	0x04, 0x17
        /*009a*/ 	.short	(.L_48 - .L_47)
.L_47:
        /*009c*/ 	.word	0x00000000
        /*00a0*/ 	.short	0x0004
        /*00a2*/ 	.short	0x0018
        /*00a4*/ 	.byte	0x00, 0xf5, 0x21, 0x00


	//----- nvinfo : EIATTR_KPARAM_INFO
	.align		4
.L_48:
        /*00a8*/ 	.byte	0x04, 0x17
        /*00aa*/ 	.short	(.L_50 - .L_49)
.L_49:
        /*00ac*/ 	.word	0x00000000
        /*00b0*/ 	.short	0x0003
        /*00b2*/ 	.short	0x0010
        /*00b4*/ 	.byte	0x00, 0xf5, 0x21, 0x00


	//----- nvinfo : EIATTR_KPARAM_INFO
	.align		4
.L_50:
        /*00b8*/ 	.byte	0x04, 0x17
        /*00ba*/ 	.short	(.L_52 - .L_51)
.L_51:
        /*00bc*/ 	.word	0x00000000
        /*00c0*/ 	.short	0x0002
        /*00c2*/ 	.short	0x000c
        /*00c4*/ 	.byte	0x00, 0xf0, 0x11, 0x00


	//----- nvinfo : EIATTR_KPARAM_INFO
	.align		4
.L_52:
        /*00c8*/ 	.byte	0x04, 0x17
        /*00ca*/ 	.short	(.L_54 - .L_53)
.L_53:
        /*00cc*/ 	.word	0x00000000
        /*00d0*/ 	.short	0x0001
        /*00d2*/ 	.short	0x0008
        /*00d4*/ 	.byte	0x00, 0xf0, 0x11, 0x00


	//----- nvinfo : EIATTR_KPARAM_INFO
	.align		4
.L_54:
        /*00d8*/ 	.byte	0x04, 0x17
        /*00da*/ 	.short	(.L_56 - .L_55)
.L_55:
        /*00dc*/ 	.word	0x00000000
        /*00e0*/ 	.short	0x0000
        /*00e2*/ 	.short	0x0000
        /*00e4*/ 	.byte	0x00, 0xf5, 0x21, 0x00


	//----- nvinfo : EIATTR_SPARSE_MMA_MASK
	.align		4
.L_56:
        /*00e8*/ 	.byte	0x03, 0x50
        /*00ea*/ 	.short	0x0000


	//----- nvinfo : EIATTR_MAXREG_COUNT
	.align		4
        /*00ec*/ 	.byte	0x03, 0x1b
        /*00ee*/ 	.short	0x00ff


	//----- nvinfo : EIATTR_MERCURY_ISA_VERSION
	.align		4
        /*00f0*/ 	.byte	0x03, 0x5f
        /*00f2*/ 	.short	0x0101


	//----- nvinfo : EIATTR_VRC_CTA_INIT_COUNT
	.align		4
        /*00f4*/ 	.byte	0x02, 0x4a
	.zero		1
	.zero		1


	//----- nvinfo : EIATTR_EXIT_INSTR_OFFSETS
	.align		4
        /*00f8*/ 	.byte	0x04, 0x1c
        /*00fa*/ 	.short	(.L_58 - .L_57)


	//   ....[0]....
.L_57:
        /*00fc*/ 	.word	0x00000080


	//   ....[1]....
        /*0100*/ 	.word	0x00001540


	//   ....[2]....
        /*0104*/ 	.word	0x00001750


	//   ....[3]....
        /*0108*/ 	.word	0x000021d0


	//   ....[4]....
        /*010c*/ 	.word	0x000024e0


	//----- nvinfo : EIATTR_CRS_STACK_SIZE
	.align		4
.L_58:
        /*0110*/ 	.byte	0x04, 0x1e
        /*0112*/ 	.short	(.L_60 - .L_59)
.L_59:
        /*0114*/ 	.word	0x00000000


	//----- nvinfo : EIATTR_CBANK_PARAM_SIZE
	.align		4
.L_60:
        /*0118*/ 	.byte	0x03, 0x19
        /*011a*/ 	.short	0x004c


	//----- nvinfo : EIATTR_PARAM_CBANK
	.align		4
        /*011c*/ 	.byte	0x04, 0x0a
        /*011e*/ 	.short	(.L_62 - .L_61)
	.align		4
.L_61:
        /*0120*/ 	.word	index@(.nv.constant0._Z18renderBodiesKernelPhiiPKfS1_S1_S1_iffffff)
        /*0124*/ 	.short	0x0380
        /*0126*/ 	.short	0x004c


	//----- nvinfo : EIATTR_SW_WAR
	.align		4
.L_62:
        /*0128*/ 	.byte	0x04, 0x36
        /*012a*/ 	.short	(.L_64 - .L_63)
.L_63:
        /*012c*/ 	.word	0x00000008
.L_64:


//--------------------- .nv.info._Z11clearKernelPhiii --------------------------
	.section	.nv.info._Z11clearKernelPhiii,"",@"SHT_CUDA_INFO"
	.sectionflags	@""
	.align	4


	//----- nvinfo : EIATTR_CUDA_API_VERSION
	.align		4
        /*0000*/ 	.byte	0x04, 0x37
        /*0002*/ 	.short	(.L_66 - .L_65)
.L_65:
        /*0004*/ 	.word	0x00000082


	//----- nvinfo : EIATTR_KPARAM_INFO
	.align		4
.L_66:
        /*0008*/ 	.byte	0x04, 0x17
        /*000a*/ 	.short	(.L_68 - .L_67)
.L_67:
        /*000c*/ 	.word	0x00000000
        /*0010*/ 	.short	0x0003
        /*0012*/ 	.short	0x0010
        /*0014*/ 	.byte	0x00, 0xf0, 0x11, 0x00


	//----- nvinfo : EIATTR_KPARAM_INFO
	.align		4
.L_68:
        /*0018*/ 	.byte	0x04, 0x17
        /*001a*/ 	.short	(.L_70 - .L_69)
.L_69:
        /*001c*/ 	.word	0x00000000
        /*0020*/ 	.short	0x0002
        /*0022*/ 	.short	0x000c
        /*0024*/ 	.byte	0x00, 0xf0, 0x11, 0x00


	//----- nvinfo : EIATTR_KPARAM_INFO
	.align		4
.L_70:
        /*0028*/ 	.byte	0x04, 0x17
        /*002a*/ 	.short	(.L_72 - .L_71)
.L_71:
        /*002c*/ 	.word	0x00000000
        /*0030*/ 	.short	0x0001
        /*0032*/ 	.short	0x0008
        /*0034*/ 	.byte	0x00, 0xf0, 0x11, 0x00


	//----- nvinfo : EIATTR_KPARAM_INFO
	.align		4
.L_72:
        /*0038*/ 	.byte	0x04, 0x17
        /*003a*/ 	.short	(.L_74 - .L_73)
.L_73:
        /*003c*/ 	.word	0x00000000
        /*0040*/ 	.short	0x0000
        /*0042*/ 	.short	0x0000
        /*0044*/ 	.byte	0x00, 0xf5, 0x21, 0x00


	//----- nvinfo : EIATTR_SPARSE_MMA_MASK
	.align		4
.L_74:
        /*0048*/ 	.byte	0x03, 0x50
        /*004a*/ 	.short	0x0000


	//----- nvinfo : EIATTR_MAXREG_COUNT
	.align		4
        /*004c*/ 	.byte	0x03, 0x1b
        /*004e*/ 	.short	0x00ff


	//----- nvinfo : EIATTR_MERCURY_ISA_VERSION
	.align		4
        /*0050*/ 	.byte	0x03, 0x5f
        /*0052*/ 	.short	0x0101


	//----- nvinfo : EIATTR_VRC_CTA_INIT_COUNT
	.align		4
        /*0054*/ 	.byte	0x02, 0x4a
	.zero		1
	.zero		1


	//----- nvinfo : EIATTR_EXIT_INSTR_OFFSETS
	.align		4
        /*0058*/ 	.byte	0x04, 0x1c
        /*005a*/ 	.short	(.L_76 - .L_75)


	//   ....[0]....
.L_75:
        /*005c*/ 	.word	0x000000c0


	//   ....[1]....
        /*0060*/ 	.word	0x000002d0


	//----- nvinfo : EIATTR_CBANK_PARAM_SIZE
	.align		4
.L_76:
        /*0064*/ 	.byte	0x03, 0x19
        /*0066*/ 	.short	0x0014


	//----- nvinfo : EIATTR_PARAM_CBANK
	.align		4
        /*0068*/ 	.byte	0x04, 0x0a
        /*006a*/ 	.short	(.L_78 - .L_77)
	.align		4
.L_77:
        /*006c*/ 	.word	index@(.nv.constant0._Z11clearKernelPhiii)
        /*0070*/ 	.short	0x0380
        /*0072*/ 	.short	0x0014


	//----- nvinfo : EIATTR_SW_WAR
	.align		4
.L_78:
        /*0074*/ 	.byte	0x04, 0x36
        /*0076*/ 	.short	(.L_80 - .L_79)
.L_79:
        /*0078*/ 	.word	0x00000008
.L_80:


//--------------------- .nv.info._Z15integrateKernelPfS_S_S_S_S_PKfS1_S1_if --------------------------
	.section	.nv.info._Z15integrateKernelPfS_S_S_S_S_PKfS1_S1_if,"",@"SHT_CUDA_INFO"
	.sectionflags	@""
	.align	4


	//----- nvinfo : EIATTR_CUDA_API_VERSION
	.align		4
        /*0000*/ 	.byte	0x04, 0x37
        /*0002*/ 	.short	(.L_82 - .L_81)
.L_81:
        /*0004*/ 	.word	0x00000082


	//----- nvinfo : EIATTR_KPARAM_INFO
	.align		4
.L_82:
        /*0008*/ 	.byte	0x04, 0x17
        /*000a*/ 	.short	(.L_84 - .L_83)
.L_83:
        /*000c*/ 	.word	0x00000000
        /*0010*/ 	.short	0x000a
        /*0012*/ 	.short	0x004c
        /*0014*/ 	.byte	0x00, 0xf0, 0x11, 0x00


	//----- nvinfo : EIATTR_KPARAM_INFO
	.align		4
.L_84:
        /*0018*/ 	.byte	0x04, 0x17
        /*001a*/ 	.short	(.L_86 - .L_85)
.L_85:
        /*001c*/ 	.word	0x00000000
        /*0020*/ 	.short	0x0009
        /*0022*/ 	.short	0x0048
        /*0024*/ 	.byte	0x00, 0xf0, 0x11, 0x00


	//----- nvinfo : EIATTR_KPARAM_INFO
	.align		4
.L_86:
        /*0028*/ 	.byte	0x04, 0x17
        /*002a*/ 	.short	(.L_88 - .L_87)
.L_87:
        /*002c*/ 	.word	0x00000000
        /*0030*/ 	.short	0x0008
        /*0032*/ 	.short	0x0040
        /*0034*/ 	.byte	0x00, 0xf5, 0x21, 0x00


	//----- nvinfo : EIATTR_KPARAM_INFO
	.align		4
.L_88:
        /*0038*/ 	.byte	0x04, 0x17
        /*003a*/ 	.short	(.L_90 - .L_89)
.L_89:
        /*003c*/ 	.word	0x00000000
        /*0040*/ 	.short	0x0007
        /*0042*/ 	.short	0x0038
        /*0044*/ 	.byte	0x00, 0xf5, 0x21, 0x00


	//----- nvinfo : EIATTR_KPARAM_INFO
	.align		4
.L_90:
        /*0048*/ 	.byte	0x04, 0x17
        /*004a*/ 	.short	(.L_92 - .L_91)
.L_91:
        /*004c*/ 	.word	0x00000000
        /*0050*/ 	.short	0x0006
        /*0052*/ 	.short	0x0030
        /*0054*/ 	.byte	0x00, 0xf5, 0x21, 0x00


	//----- nvinfo : EIATTR_KPARAM_INFO
	.align		4
.L_92:
        /*0058*/ 	.byte	0x04, 0x17
        /*005a*/ 	.short	(.L_94 - .L_93)
.L_93:
        /*005c*/ 	.word	0x00000000
        /*0060*/ 	.short	0x0005
        /*0062*/ 	.short	0x0028
        /*0064*/ 	.byte	0x00, 0xf5, 0x21, 0x00


	//----- nvinfo : EIATTR_KPARAM_INFO
	.align		4
.L_94:
        /*0068*/ 	.byte	0x04, 0x17
        /*006a*/ 	.short	(.L_96 - .L_95)
.L_95:
        /*006c*/ 	.word	0x00000000
        /*0070*/ 	.short	0x0004
        /*0072*/ 	.short	0x0020
        /*0074*/ 	.byte	0x00, 0xf5, 0x21, 0x00


	//----- nvinfo : EIATTR_KPARAM_INFO
	.align		4
.L_96:
        /*0078*/ 	.byte	0x04, 0x17
        /*007a*/ 	.short	(.L_98 - .L_97)
.L_97:
        /*007c*/ 	.word	0x00000000
        /*0080*/ 	.short	0x0003
        /*0082*/ 	.short	0x0018
        /*0084*/ 	.byte	0x00, 0xf5, 0x21, 0x00


	//----- nvinfo : EIATTR_KPARAM_INFO
	.align		4
.L_98:
        /*0088*/ 	.byte	0x04, 0x17
        /*008a*/ 	.short	(.L_100 - .L_99)
.L_99:
        /*008c*/ 	.word	0x00000000
        /*0090*/ 	.short	0x0002
        /*0092*/ 	.short	0x0010
        /*0094*/ 	.byte	0x00, 0xf5, 0x21, 0x00


	//----- nvinfo : EIATTR_KPARAM_INFO
	.align		4
.L_100:
        /*0098*/ 	.byte	0x04, 0x17
        /*009a*/ 	.short	(.L_102 - .L_101)
.L_101:
        /*009c*/ 	.word	0x00000000
        /*00a0*/ 	.short	0x0001
        /*00a2*/ 	.short	0x0008
        /*00a4*/ 	.byte	0x00, 0xf5, 0x21, 0x00


	//----- nvinfo : EIATTR_KPARAM_INFO
	.align		4
.L_102:
        /*00a8*/ 	.byte	0x04, 0x17
        /*00aa*/ 	.short	(.L_104 - .L_103)
.L_103:
        /*00ac*/ 	.word	0x00000000
        /*00b0*/ 	.short	0x0000
        /*00b2*/ 	.short	0x0000
        /*00b4*/ 	.byte	0x00, 0xf5, 0x21, 0x00


	//----- nvinfo : EIATTR_SPARSE_MMA_MASK
	.align		4
.L_104:
        /*00b8*/ 	.byte	0x03, 0x50
        /*00ba*/ 	.short	0x0000


	//----- nvinfo : EIATTR_MAXREG_COUNT
	.align		4
        /*00bc*/ 	.byte	0x03, 0x1b
        /*00be*/ 	.short	0x00ff


	//----- nvinfo : EIATTR_MERCURY_ISA_VERSION
	.align		4
        /*00c0*/ 	.byte	0x03, 0x5f
        /*00c2*/ 	.short	0x0101


	//----- nvinfo : EIATTR_VRC_CTA_INIT_COUNT
	.align		4
        /*00c4*/ 	.byte	0x02, 0x4a
	.zero		1
	.zero		1


	//----- nvinfo : EIATTR_EXIT_INSTR_OFFSETS
	.align		4
        /*00c8*/ 	.byte	0x04, 0x1c
        /*00ca*/ 	.short	(.L_106 - .L_105)


	//   ....[0]....
.L_105:
        /*00cc*/ 	.word	0x00000070


	//   ....[1]....
        /*00d0*/ 	.word	0x00000340


	//----- nvinfo : EIATTR_CBANK_PARAM_SIZE
	.align		4
.L_106:
        /*00d4*/ 	.byte	0x03, 0x19
        /*00d6*/ 	.short	0x0050


	//----- nvinfo : EIATTR_PARAM_CBANK
	.align		4
        /*00d8*/ 	.byte	0x04, 0x0a
        /*00da*/ 	.short	(.L_108 - .L_107)
	.align		4
.L_107:
        /*00dc*/ 	.word	index@(.nv.constant0._Z15integrateKernelPfS_S_S_S_S_PKfS1_S1_if)
        /*00e0*/ 	.short	0x0380
        /*00e2*/ 	.short	0x0050


	//----- nvinfo : EIATTR_SW_WAR
	.align		4
.L_108:
        /*00e4*/ 	.byte	0x04, 0x36
        /*00e6*/ 	.short	(.L_110 - .L_109)
.L_109:
        /*00e8*/ 	.word	0x00000008
.L_110:


//--------------------- .nv.info._Z19computeForcesKernelPfS_S_PKfS1_S1_S1_iff --------------------------
	.section	.nv.info._Z19computeForcesKernelPfS_S_PKfS1_S1_S1_iff,"",@"SHT_CUDA_INFO"
	.sectionflags	@""
	.align	4


	//----- nvinfo : EIATTR_CUDA_API_VERSION
	.align		4
        /*0000*/ 	.byte	0x04, 0x37
        /*0002*/ 	.short	(.L_112 - .L_111)
.L_111:
        /*0004*/ 	.word	0x00000082


	//----- nvinfo : EIATTR_KPARAM_INFO
	.align		4
.L_112:
        /*0008*/ 	.byte	0x04, 0x17
        /*000a*/ 	.short	(.L_114 - .L_113)
.L_113:
        /*000c*/ 	.word	0x00000000
        /*0010*/ 	.short	0x0009
        /*0012*/ 	.short	0x0040
        /*0014*/ 	.byte	0x00, 0xf0, 0x11, 0x00


	//----- nvinfo : EIATTR_KPARAM_INFO
	.align		4
.L_114:
        /*0018*/ 	.byte	0x04, 0x17
        /*001a*/ 	.short	(.L_116 - .L_115)
.L_115:
        /*001c*/ 	.word	0x00000000
        /*0020*/ 	.short	0x0008
        /*0022*/ 	.short	0x003c
        /*0024*/ 	.byte	0x00, 0xf0, 0x11, 0x00


	//----- nvinfo : EIATTR_KPARAM_INFO
	.align		4
.L_116:
        /*0028*/ 	.byte	0x04, 0x17
        /*002a*/ 	.short	(.L_118 - .L_117)
.L_117:
        /*002c*/ 	.word	0x00000000
        /*0030*/ 	.short	0x0007
        /*0032*/ 	.short	0x0038
        /*0034*/ 	.byte	0x00, 0xf0, 0x11, 0x00


	//----- nvinfo : EIATTR_KPARAM_INFO
	.align		4
.L_118:
        /*0038*/ 	.byte	0x04, 0x17
        /*003a*/ 	.short	(.L_120 - .L_119)
.L_119:
        /*003c*/ 	.word	0x00000000
        /*0040*/ 	.short	0x0006
        /*0042*/ 	.short	0x0030
        /*0044*/ 	.byte	0x00, 0xf5, 0x21, 0x00


	//----- nvinfo : EIATTR_KPARAM_INFO
	.align		4
.L_120:
        /*0048*/ 	.byte	0x04, 0x17
        /*004a*/ 	.short	(.L_122 - .L_121)
.L_121:
        /*004c*/ 	.word	0x00000000
        /*0050*/ 	.short	0x0005
        /*0052*/ 	.short	0x0028
        /*0054*/ 	.byte	0x00, 0xf5, 0x21, 0x00


	//----- nvinfo : EIATTR_KPARAM_INFO
	.align		4
.L_122:
        /*0058*/ 	.byte	0x04, 0x17
        /*005a*/ 	.short	(.L_124 - .L_123)
.L_123:
        /*005c*/ 	.word	0x00000000
        /*0060*/ 	.short	0x0004
        /*0062*/ 	.short	0x0020
        /*0064*/ 	.byte	0x00, 0xf5, 0x21, 0x00


	//----- nvinfo : EIATTR_KPARAM_INFO
	.align		4
.L_124:
        /*0068*/ 	.byte	0x04, 0x17
        /*006a*/ 	.short	(.L_126 - .L_125)
.L_125:
        /*006c*/ 	.word	0x00000000
        /*0070*/ 	.short	0x0003
        /*0072*/ 	.short	0x0018
        /*0074*/ 	.byte	0x00, 0xf5, 0x21, 0x00


	//----- nvinfo : EIATTR_KPARAM_INFO
	.align		4
.L_126:
        /*0078*/ 	.byte	0x04, 0x17
        /*007a*/ 	.short	(.L_128 - .L_127)
.L_127:
        /*007c*/ 	.word	0x00000000
        /*0080*/ 	.short	0x0002
        /*0082*/ 	.short	0x0010
        /*0084*/ 	.byte	0x00, 0xf5, 0x21, 0x00


	//----- nvinfo : EIATTR_KPARAM_INFO
	.align		4
.L_128:
        /*0088*/ 	.byte	0x04, 0x17
        /*008a*/ 	.short	(.L_130 - .L_129)
.L_129:
        /*008c*/ 	.word	0x00000000
        /*0090*/ 	.short	0x0001
        /*0092*/ 	.short	0x0008
        /*0094*/ 	.byte	0x00, 0xf5, 0x21, 0x00


	//----- nvinfo : EIATTR_KPARAM_INFO
	.align		4
.L_130:
        /*0098*/ 	.byte	0x04, 0x17
        /*009a*/ 	.short	(.L_132 - .L_131)
.L_131:
        /*009c*/ 	.word	0x00000000
        /*00a0*/ 	.short	0x0000
        /*00a2*/ 	.short	0x0000
        /*00a4*/ 	.byte	0x00, 0xf5, 0x21, 0x00


	//----- nvinfo : EIATTR_SPARSE_MMA_MASK
	.align		4
.L_132:
        /*00a8*/ 	.byte	0x03, 0x50
        /*00aa*/ 	.short	0x0000


	//----- nvinfo : EIATTR_MAXREG_COUNT
	.align		4
        /*00ac*/ 	.byte	0x03, 0x1b
        /*00ae*/ 	.short	0x00ff


	//----- nvinfo : EIATTR_NUM_BARRIERS
	.align		4
        /*00b0*/ 	.byte	0x02, 0x4c
        /*00b2*/ 	.byte	0x01
	.zero		1


	//----- nvinfo : EIATTR_MERCURY_ISA_VERSION
	.align		4
        /*00b4*/ 	.byte	0x03, 0x5f
        /*00b6*/ 	.short	0x0101


	//----- nvinfo : EIATTR_VRC_CTA_INIT_COUNT
	.align		4
        /*00b8*/ 	.byte	0x02, 0x4a
	.zero		1
	.zero		1


	//----- nvinfo : EIATTR_EXIT_INSTR_OFFSETS
	.align		4
        /*00bc*/ 	.byte	0x04, 0x1c
        /*00be*/ 	.short	(.L_134 - .L_133)


	//   ....[0]....
.L_133:
        /*00c0*/ 	.word	0x00000da0


	//   ....[1]....
        /*00c4*/ 	.word	0x00000e40


	//----- nvinfo : EIATTR_CRS_STACK_SIZE
	.align		4
.L_134:
        /*00c8*/ 	.byte	0x04, 0x1e
        /*00ca*/ 	.short	(.L_136 - .L_135)
.L_135:
        /*00cc*/ 	.word	0x00000000


	//----- nvinfo : EIATTR_CBANK_PARAM_SIZE
	.align		4
.L_136:
        /*00d0*/ 	.byte	0x03, 0x19
        /*00d2*/ 	.short	0x0044


	//----- nvinfo : EIATTR_PARAM_CBANK
	.align		4
        /*00d4*/ 	.byte	0x04, 0x0a
        /*00d6*/ 	.short	(.L_138 - .L_137)
	.align		4
.L_137:
        /*00d8*/ 	.word	index@(.nv.constant0._Z19computeForcesKernelPfS_S_PKfS1_S1_S1_iff)
        /*00dc*/ 	.short	0x0380
        /*00de*/ 	.short	0x0044


	//----- nvinfo : EIATTR_SW_WAR
	.align		4
.L_138:
        /*00e0*/ 	.byte	0x04, 0x36
        /*00e2*/ 	.short	(.L_140 - .L_139)
.L_139:
        /*00e4*/ 	.word	0x00000008
.L_140:


//--------------------- .nv.callgraph             --------------------------
	.section	.nv.callgraph,"",@"SHT_CUDA_CALLGRAPH"
	.align	4
	.sectionentsize	8
	.align		4
        /*0000*/ 	.word	0x00000000
	.align		4
        /*0004*/ 	.word	0xffffffff
	.align		4
        /*0008*/ 	.word	0x00000000
	.align		4
        /*000c*/ 	.word	0xfffffffe
	.align		4
        /*0010*/ 	.word	0x00000000
	.align		4
        /*0014*/ 	.word	0xfffffffd
	.align		4
        /*0018*/ 	.word	0x00000000
	.align		4
        /*001c*/ 	.word	0xfffffffc


//--------------------- .nv.constant4             --------------------------
	.section	.nv.constant4,"a",@progbits
	.align	8
	.align		8
.nv.constant4:
        /*0000*/ 	.dword	__cudart_i2opi_f


//--------------------- .text._Z18renderBodiesKernelPhiiPKfS1_S1_S1_iffffff --------------------------
	.section	.text._Z18renderBodiesKernelPhiiPKfS1_S1_S1_iffffff,"ax",@progbits
	.align	128
        .global         _Z18renderBodiesKernelPhiiPKfS1_S1_S1_iffffff
        .type           _Z18renderBodiesKernelPhiiPKfS1_S1_S1_iffffff,@function
        .size           _Z18renderBodiesKernelPhiiPKfS1_S1_S1_iffffff,(.L_x_47 - _Z18renderBodiesKernelPhiiPKfS1_S1_S1_iffffff)
        .other          _Z18renderBodiesKernelPhiiPKfS1_S1_S1_iffffff,@"STO_CUDA_ENTRY STV_DEFAULT"
_Z18renderBodiesKernelPhiiPKfS1_S1_S1_iffffff:
.text._Z18renderBodiesKernelPhiiPKfS1_S1_S1_iffffff:
[----:B------:R-:W0:Y:S01]  /*0000*/  LDC R1, c[0x0][0x37c] ;  /* 0x0000df00ff017b82 */ /* 0x000e220000000800 */
[----:B------:R-:W1:Y:S07]  /*0010*/  S2R R3, SR_TID.X ;  /* 0x0000000000037919 */ /* 0x000e6e0000002100 */
[----:B------:R-:W1:Y:S01]  /*0020*/  S2UR UR4, SR_CTAID.X ;  /* 0x00000000000479c3 */ /* 0x000e620000002500 */
[----:B------:R-:W2:Y:S01]  /*0030*/  LDCU UR5, c[0x0][0x3b0] ;  /* 0x00007600ff0577ac */ /* 0x000ea20008000800 */
[----:B0-----:R-:W-:-:S06]  /*0040*/  VIADD R1, R1, 0xffffffe0 ;  /* 0xffffffe001017836 */ /* 0x001fcc0000000000 */
[----:B------:R-:W1:Y:S02]  /*0050*/  LDC R6, c[0x0][0x360] ;  /* 0x0000d800ff067b82 */ /* 0x000e640000000800 */
[----:B-1----:R-:W-:-:S05]  /*0060*/  IMAD R6, R6, UR4, R3 ;  /* 0x0000000406067c24 */ /* 0x002fca000f8e0203 */
[----:B--2---:R-:W-:-:S13]  /*0070*/  ISETP.GE.AND P0, PT, R6, UR5, PT ;  /* 0x0000000506007c0c */ /* 0x004fda000bf06270 */
[----:B------:R-:W-:Y:S05]  /*0080*/  @P0 EXIT ;  /* 0x000000000000094d */ /* 0x000fea0003800000 */
[----:B------:R-:W0:Y:S01]  /*0090*/  LDC.64 R4, c[0x0][0x398] ;  /* 0x0000e600ff047b82 */ /* 0x000e220000000a00 */
[----:B------:R-:W1:Y:S01]  /*00a0*/  LDCU.64 UR6, c[0x0][0x358] ;  /* 0x00006b00ff0677ac */ /* 0x000e620008000a00 */
[----:B------:R-:W2:Y:S06]  /*00b0*/  LDCU.64 UR8, c[0x0][0x3b8] ;  /* 0x00007700ff0877ac */ /* 0x000eac0008000a00 */
[----:B------:R-:W3:Y:S01]  /*00c0*/  LDC.64 R8, c[0x0][0x3a0] ;  /* 0x0000e800ff087b82 */ /* 0x000ee20000000a00 */
[----:B------:R-:W4:Y:S07]  /*00d0*/  LDCU UR4, c[0x0][0x3b4] ;  /* 0x00007680ff0477ac */ /* 0x000f2e0008000800 */
[----:B------:R-:W5:Y:S01]  /*00e0*/  LDC.64 R2, c[0x0][0x390] ;  /* 0x0000e400ff027b82 */ /* 0x000f620000000a00 */
[----:B0-----:R-:W-:-:S07]  /*00f0*/  IMAD.WIDE R4, R6, 0x4, R4 ;  /* 0x0000000406047825 */ /* 0x001fce00078e0204 */
[----:B------:R-:W0:Y:S01]  /*0100*/  LDC R13, c[0x0][0x3c4] ;  /* 0x0000f100ff0d7b82 */ /* 0x000e220000000800 */
[----:B-1----:R-:W2:Y:S01]  /*0110*/  LDG.E R4, desc[UR6][R4.64] ;  /* 0x0000000604047981 */ /* 0x002ea2000c1e1900 */
[----:B---3--:R-:W-:-:S06]  /*0120*/  IMAD.WIDE R8, R6, 0x4, R8 ;  /* 0x0000000406087825 */ /* 0x008fcc00078e0208 */
[----:B------:R-:W3:Y:S01]  /*0130*/  LDG.E R8, desc[UR6][R8.64] ;  /* 0x0000000608087981 */ /* 0x000ee2000c1e1900 */
[----:B-----5:R-:W-:-:S06]  /*0140*/  IMAD.WIDE R2, R6, 0x4, R2 ;  /* 0x0000000406027825 */ /* 0x020fcc00078e0202 */
[----:B------:R-:W4:Y:S01]  /*0150*/  LDG.E R2, desc[UR6][R2.64] ;  /* 0x0000000602027981 */ /* 0x000f22000c1e1900 */
[----:B0-----:R-:W-:-:S06]  /*0160*/  FMUL R0, R13, 0.63661974668502807617 ;  /* 0x3f22f9830d007820 */ /* 0x001fcc0000400000 */
[----:B------:R-:W0:Y:S01]  /*0170*/  F2I.NTZ R0, R0 ;  /* 0x0000000000007305 */ /* 0x000e220000203100 */
[----:B------:R-:W-:Y:S02]  /*0180*/  FSETP.GE.AND P0, PT, |R13|, 105615, PT ;  /* 0x47ce47800d00780b */ /* 0x000fe40003f06200 */
[----:B0-----:R-:W-:-:S05]  /*0190*/  I2FP.F32.S32 R12, R0 ;  /* 0x00000000000c7245 */ /* 0x001fca0000201400 */
[----:B------:R-:W-:-:S04]  /*01a0*/  FFMA R7, R12, -1.5707962512969970703, R13 ;  /* 0xbfc90fda0c077823 */ /* 0x000fc8000000000d */
[----:B------:R-:W-:-:S04]  /*01b0*/  FFMA R7, R12, -7.5497894158615963534e-08, R7 ;  /* 0xb3a221680c077823 */ /* 0x000fc80000000007 */
[----:B------:R-:W-:Y:S01]  /*01c0*/  FFMA R12, R12, -5.3903029534742383927e-15, R7 ;  /* 0xa7c234c50c0c7823 */ /* 0x000fe20000000007 */
[----:B------:R-:W-:Y:S02]  /*01d0*/  IMAD.MOV.U32 R17, RZ, RZ, R0 ;  /* 0x000000ffff117224 */ /* 0x000fe400078e0000 */
[----:B--2---:R-:W-:Y:S01]  /*01e0*/  FADD R7, R4, -UR8 ;  /* 0x8000000804077e21 */ /* 0x004fe20008000000 */
[----:B---3--:R-:W-:Y:S01]  /*01f0*/  FADD R16, R8, -UR9 ;  /* 0x8000000908107e21 */ /* 0x008fe20008000000 */
[----:B----4-:R-:W-:Y:S01]  /*0200*/  FADD R9, R2, -UR4 ;  /* 0x8000000402097e21 */ /* 0x010fe20008000000 */
[----:B------:R-:W-:Y:S01]  /*0210*/  IMAD.MOV.U32 R2, RZ, RZ, R12 ;  /* 0x000000ffff027224 */ /* 0x000fe200078e000c */
[----:B------:R-:W-:Y:S06]  /*0220*/  @!P0 BRA `(.L_x_0) ;  /* 0x0000000000dc8947 */ /* 0x000fec0003800000 */
[----:B------:R-:W-:-:S13]  /*0230*/  FSETP.NEU.AND P1, PT, |R13|, +INF , PT ;  /* 0x7f8000000d00780b */ /* 0x000fda0003f2d200 */
[----:B------:R-:W-:Y:S01]  /*0240*/  @!P1 FMUL R2, RZ, R13 ;  /* 0x0000000dff029220 */ /* 0x000fe20000400000 */
[----:B------:R-:W-:Y:S01]  /*0250*/  @!P1 IMAD.MOV.U32 R0, RZ, RZ, RZ ;  /* 0x000000ffff009224 */ /* 0x000fe200078e00ff */
[----:B------:R-:W-:Y:S06]  /*0260*/  @!P1 BRA `(.L_x_0) ;  /* 0x0000000000cc9947 */ /* 0x000fec0003800000 */
[----:B------:R-:W-:Y:S01]  /*0270*/  IMAD.SHL.U32 R2, R13, 0x100, RZ ;  /* 0x000001000d027824 */ /* 0x000fe200078e00ff */
[----:B------:R-:W-:Y:S01]  /*0280*/  MOV R0, R1 ;  /* 0x0000000100007202 */ /* 0x000fe20000000f00 */
[----:B------:R-:W-:Y:S01]  /*0290*/  IMAD.MOV.U32 R4, RZ, RZ, RZ ;  /* 0x000000ffff047224 */ /* 0x000fe200078e00ff */
[----:B------:R-:W0:Y:S01]  /*02a0*/  LDCU.64 UR8, c[0x4][URZ] ;  /* 0x01000000ff0877ac */ /* 0x000e220008000a00 */
[----:B------:R-:W-:Y:S01]  /*02b0*/  IMAD.MOV.U32 R19, RZ, RZ, RZ ;  /* 0x000000ffff137224 */ /* 0x000fe200078e00ff */
[----:B------:R-:W-:Y:S01]  /*02c0*/  LOP3.LUT R5, R2, 0x80000000, RZ, 0xfc, !PT ;  /* 0x8000000002057812 */ /* 0x000fe200078efcff */
[----:B------:R-:W-:-:S06]  /*02d0*/  UMOV UR4, URZ ;  /* 0x000000ff00047c82 */ /* 0x000fcc0008000000 */
.L_x_1:
[----:B0-----:R-:W-:Y:S02]  /*02e0*/  IMAD.U32 R10, RZ, RZ, UR8 ;  /* 0x00000008ff0a7e24 */ /* 0x001fe4000f8e00ff */
[----:B------:R-:W-:-:S05]  /*02f0*/  IMAD.U32 R11, RZ, RZ, UR9 ;  /* 0x00000009ff0b7e24 */ /* 0x000fca000f8e00ff */
[----:B------:R-:W2:Y:S01]  /*0300*/  LDG.E.CONSTANT R2, desc[UR6][R10.64] ;  /* 0x000000060a027981 */ /* 0x000ea2000c1e9900 */
[----:B------:R-:W-:Y:S02]  /*0310*/  UIADD3 UR8, UP0, UPT, UR8, 0x4, URZ ;  /* 0x0000000408087890 */ /* 0x000fe4000ff1e0ff */
[----:B------:R-:W-:Y:S02]  /*0320*/  UIADD3 UR4, UPT, UPT, UR4, 0x1, URZ ;  /* 0x0000000104047890 */ /* 0x000fe4000fffe0ff */
[----:B------:R-:W-:Y:S02]  /*0330*/  UIADD3.X UR9, UPT, UPT, URZ, UR9, URZ, UP0, !UPT ;  /* 0x00000009ff097290 */ /* 0x000fe400087fe4ff */
[----:B------:R-:W-:Y:S01]  /*0340*/  UISETP.NE.AND UP0, UPT, UR4, 0x6, UPT ;  /* 0x000000060400788c */ /* 0x000fe2000bf05270 */
[----:B--2---:R-:W-:-:S03]  /*0350*/  IMAD.WIDE.U32 R2, R2, R5, RZ ;  /* 0x0000000502027225 */ /* 0x004fc600078e00ff */
[----:B------:R-:W-:-:S05]  /*0360*/  IADD3 R15, P1, PT, R2, R4, RZ ;  /* 0x00000004020f7210 */ /* 0x000fca0007f3e0ff */
[----:B------:R0:W-:Y:S01]  /*0370*/  STL [R0], R15 ;  /* 0x0000000f00007387 */ /* 0x0001e20000100800 */
[----:B------:R-:W-:Y:S02]  /*0380*/  IMAD.X R4, R3, 0x1, R19, P1 ;  /* 0x0000000103047824 */ /* 0x000fe400008e0613 */
[----:B0-----:R-:W-:Y:S01]  /*0390*/  VIADD R0, R0, 0x4 ;  /* 0x0000000400007836 */ /* 0x001fe20000000000 */
[----:B------:R-:W-:Y:S06]  /*03a0*/  BRA.U UP0, `(.L_x_1) ;  /* 0xfffffffd00cc7547 */ /* 0x000fec000b83ffff */
[----:B------:R-:W-:Y:S01]  /*03b0*/  SHF.R.U32.HI R8, RZ, 0x17, R13 ;  /* 0x00000017ff087819 */ /* 0x000fe2000001160d */
[----:B------:R0:W-:Y:S03]  /*03c0*/  STL [R1+0x18], R4 ;  /* 0x0000180401007387 */ /* 0x0001e60000100800 */
[C---:B------:R-:W-:Y:S02]  /*03d0*/  LOP3.LUT R0, R8.reuse, 0xe0, RZ, 0xc0, !PT ;  /* 0x000000e008007812 */ /* 0x040fe400078ec0ff */
[----:B------:R-:W-:-:S03]  /*03e0*/  LOP3.LUT P1, RZ, R8, 0x1f, RZ, 0xc0, !PT ;  /* 0x0000001f08ff7812 */ /* 0x000fc6000782c0ff */
[----:B------:R-:W-:-:S05]  /*03f0*/  VIADD R0, R0, 0xffffff80 ;  /* 0xffffff8000007836 */ /* 0x000fca0000000000 */
[----:B------:R-:W-:-:S05]  /*0400*/  SHF.R.U32.HI R0, RZ, 0x5, R0 ;  /* 0x00000005ff007819 */ /* 0x000fca0000011600 */
[----:B------:R-:W-:-:S05]  /*0410*/  IMAD R14, R0, -0x4, R1 ;  /* 0xfffffffc000e7824 */ /* 0x000fca00078e0201 */
[----:B------:R-:W2:Y:S04]  /*0420*/  LDL R3, [R14+0x18] ;  /* 0x000018000e037983 */ /* 0x000ea80000100800 */
[----:B------:R-:W2:Y:S04]  /*0430*/  LDL R2, [R14+0x14] ;  /* 0x000014000e027983 */ /* 0x000ea80000100800 */
[----:B------:R-:W3:Y:S01]  /*0440*/  @P1 LDL R5, [R14+0x10] ;  /* 0x000010000e051983 */ /* 0x000ee20000100800 */
[----:B------:R-:W-:Y:S01]  /*0450*/  LOP3.LUT R0, R8, 0x1f, RZ, 0xc0, !PT ;  /* 0x0000001f08007812 */ /* 0x000fe200078ec0ff */
[----:B------:R-:W-:Y:S01]  /*0460*/  UMOV UR4, 0x54442d19 ;  /* 0x54442d1900047882 */ /* 0x000fe20000000000 */
[----:B------:R-:W-:-:S02]  /*0470*/  UMOV UR5, 0x3bf921fb ;  /* 0x3bf921fb00057882 */ /* 0x000fc40000000000 */
[-C--:B--2---:R-:W-:Y:S02]  /*0480*/  @P1 SHF.L.W.U32.HI R3, R2, R0.reuse, R3 ;  /* 0x0000000002031219 */ /* 0x084fe40000010e03 */
[----:B---3--:R-:W-:Y:S02]  /*0490*/  @P1 SHF.L.W.U32.HI R2, R5, R0, R2 ;  /* 0x0000000005021219 */ /* 0x008fe40000010e02 */
[----:B------:R-:W-:Y:S02]  /*04a0*/  ISETP.GE.AND P1, PT, R13, RZ, PT ;  /* 0x000000ff0d00720c */ /* 0x000fe40003f26270 */
[C-C-:B------:R-:W-:Y:S01]  /*04b0*/  SHF.L.W.U32.HI R0, R2.reuse, 0x2, R3.reuse ;  /* 0x0000000202007819 */ /* 0x140fe20000010e03 */
[----:B------:R-:W-:Y:S01]  /*04c0*/  IMAD.SHL.U32 R2, R2, 0x4, RZ ;  /* 0x0000000402027824 */ /* 0x000fe200078e00ff */
[----:B------:R-:W-:Y:S02]  /*04d0*/  SHF.R.U32.HI R3, RZ, 0x1e, R3 ;  /* 0x0000001eff037819 */ /* 0x000fe40000011603 */
[----:B------:R-:W-:-:S04]  /*04e0*/  SHF.R.S32.HI R5, RZ, 0x1f, R0 ;  /* 0x0000001fff057819 */ /* 0x000fc80000011400 */
[C---:B------:R-:W-:Y:S02]  /*04f0*/  LOP3.LUT R10, R5.reuse, R2, RZ, 0x3c, !PT ;  /* 0x00000002050a7212 */ /* 0x040fe400078e3cff */
[----:B------:R-:W-:Y:S02]  /*0500*/  LOP3.LUT R11, R5, R0, RZ, 0x3c, !PT ;  /* 0x00000000050b7212 */ /* 0x000fe400078e3cff */
[C---:B------:R-:W-:Y:S02]  /*0510*/  LOP3.LUT R2, R0.reuse, R13, RZ, 0x3c, !PT ;  /* 0x0000000d00027212 */ /* 0x040fe400078e3cff */
[----:B------:R-:W-:Y:S02]  /*0520*/  LEA.HI R0, R0, R3, RZ, 0x1 ;  /* 0x0000000300007211 */ /* 0x000fe400078f08ff */
[----:B------:R-:W0:Y:S01]  /*0530*/  I2F.F64.S64 R10, R10 ;  /* 0x0000000a000a7312 */ /* 0x000e220000301c00 */
[----:B------:R-:W-:Y:S02]  /*0540*/  ISETP.GE.AND P2, PT, R2, RZ, PT ;  /* 0x000000ff0200720c */ /* 0x000fe40003f46270 */
[----:B------:R-:W-:-:S05]  /*0550*/  IADD3 R2, PT, PT, -R0, RZ, RZ ;  /* 0x000000ff00027210 */ /* 0x000fca0007ffe1ff */
[----:B------:R-:W-:Y:S01]  /*0560*/  @!P1 IMAD.MOV.U32 R0, RZ, RZ, R2 ;  /* 0x000000ffff009224 */ /* 0x000fe200078e0002 */
[----:B0-----:R-:W-:-:S10]  /*0570*/  DMUL R4, R10, UR4 ;  /* 0x000000040a047c28 */ /* 0x001fd40008000000 */
[----:B------:R-:W0:Y:S02]  /*0580*/  F2F.F32.F64 R4, R4 ;  /* 0x0000000400047310 */ /* 0x000e240000301000 */
[----:B0-----:R-:W-:-:S07]  /*0590*/  FSEL R2, -R4, R4, !P2 ;  /* 0x0000000404027208 */ /* 0x001fce0005000100 */
.L_x_0:
[----:B------:R-:W-:Y:S02]  /*05a0*/  IMAD.MOV.U32 R8, RZ, RZ, 0x37cbac00 ;  /* 0x37cbac00ff087424 */ /* 0x000fe400078e00ff */
[----:B------:R-:W-:Y:S01]  /*05b0*/  FMUL R3, R2, R2 ;  /* 0x0000000202037220 */ /* 0x000fe20000400000 */
[C---:B------:R-:W-:Y:S01]  /*05c0*/  LOP3.LUT R5, R0.reuse, 0x1, RZ, 0xc0, !PT ;  /* 0x0000000100057812 */ /* 0x040fe200078ec0ff */
[----:B------:R-:W-:Y:S02]  /*05d0*/  IMAD.MOV.U32 R15, RZ, RZ, 0x3c0885e4 ;  /* 0x3c0885e4ff0f7424 */ /* 0x000fe400078e00ff */
[----:B------:R-:W-:Y:S01]  /*05e0*/  FFMA R4, R3, R8, -0.0013887860113754868507 ;  /* 0xbab607ed03047423 */ /* 0x000fe20000000008 */
[----:B------:R-:W-:Y:S01]  /*05f0*/  ISETP.NE.U32.AND P1, PT, R5, 0x1, PT ;  /* 0x000000010500780c */ /* 0x000fe20003f25070 */
[----:B------:R-:W-:Y:S02]  /*0600*/  VIADD R0, R0, 0x1 ;  /* 0x0000000100007836 */ /* 0x000fe40000000000 */
[----:B------:R-:W-:Y:S01]  /*0610*/  IMAD.MOV.U32 R10, RZ, RZ, 0x3e2aaaa8 ;  /* 0x3e2aaaa8ff0a7424 */ /* 0x000fe200078e00ff */
[----:B------:R-:W-:-:S02]  /*0620*/  FSEL R4, R4, -0.00019574658654164522886, P1 ;  /* 0xb94d415304047808 */ /* 0x000fc40000800000 */
[----:B------:R-:W-:Y:S02]  /*0630*/  FSEL R14, R15, 0.041666727513074874878, !P1 ;  /* 0x3d2aaabb0f0e7808 */ /* 0x000fe40004800000 */
[----:B------:R-:W-:Y:S02]  /*0640*/  LOP3.LUT P2, RZ, R0, 0x2, RZ, 0xc0, !PT ;  /* 0x0000000200ff7812 */ /* 0x000fe4000784c0ff */
[----:B------:R-:W-:Y:S01]  /*0650*/  FSEL R0, R2, 1, !P1 ;  /* 0x3f80000002007808 */ /* 0x000fe20004800000 */
[----:B------:R-:W-:Y:S01]  /*0660*/  FFMA R4, R3, R4, R14 ;  /* 0x0000000403047223 */ /* 0x000fe2000000000e */
[----:B------:R-:W-:-:S03]  /*0670*/  FSEL R11, -R10, -0.4999999701976776123, !P1 ;  /* 0xbeffffff0a0b7808 */ /* 0x000fc60004800100 */
[C---:B------:R-:W-:Y:S02]  /*0680*/  FFMA R5, R3.reuse, R0, RZ ;  /* 0x0000000003057223 */ /* 0x040fe400000000ff */
[----:B------:R-:W-:-:S04]  /*0690*/  FFMA R4, R3, R4, R11 ;  /* 0x0000000403047223 */ /* 0x000fc8000000000b */
[----:B------:R-:W-:-:S04]  /*06a0*/  FFMA R5, R5, R4, R0 ;  /* 0x0000000405057223 */ /* 0x000fc80000000000 */
[----:B------:R-:W-:Y:S01]  /*06b0*/  @P2 FADD R5, RZ, -R5 ;  /* 0x80000005ff052221 */ /* 0x000fe20000000000 */
[----:B------:R-:W-:Y:S06]  /*06c0*/  @!P0 BRA `(.L_x_2) ;  /* 0x0000000000dc8947 */ /* 0x000fec0003800000 */
[----:B------:R-:W-:-:S13]  /*06d0*/  FSETP.NEU.AND P0, PT, |R13|, +INF , PT ;  /* 0x7f8000000d00780b */ /* 0x000fda0003f0d200 */
[----:B------:R-:W-:Y:S01]  /*06e0*/  @!P0 FMUL R12, RZ, R13 ;  /* 0x0000000dff0c8220 */ /* 0x000fe20000400000 */
[----:B------:R-:W-:Y:S01]  /*06f0*/  @!P0 IMAD.MOV.U32 R17, RZ, RZ, RZ ;  /* 0x000000ffff118224 */ /* 0x000fe200078e00ff */
[----:B------:R-:W-:Y:S06]  /*0700*/  @!P0 BRA `(.L_x_2) ;  /* 0x0000000000cc8947 */ /* 0x000fec0003800000 */
[----:B------:R-:W-:Y:S01]  /*0710*/  SHF.L.U32 R2, R13, 0x8, RZ ;  /* 0x000000080d027819 */ /* 0x000fe200000006ff */
[----:B------:R-:W-:Y:S01]  /*0720*/  IMAD.MOV.U32 R12, RZ, RZ, RZ ;  /* 0x000000ffff0c7224 */ /* 0x000fe200078e00ff */
[----:B------:R-:W0:Y:S01]  /*0730*/  LDCU.64 UR8, c[0x4][URZ] ;  /* 0x01000000ff0877ac */ /* 0x000e220008000a00 */
[----:B------:R-:W-:Y:S01]  /*0740*/  IMAD.MOV.U32 R17, RZ, RZ, RZ ;  /* 0x000000ffff117224 */ /* 0x000fe200078e00ff */
[----:B------:R-:W-:Y:S01]  /*0750*/  LOP3.LUT R21, R2, 0x80000000, RZ, 0xfc, !PT ;  /* 0x8000000002157812 */ /* 0x000fe200078efcff */
[----:B------:R-:W-:Y:S01]  /*0760*/  IMAD.MOV.U32 R0, RZ, RZ, R1 ;  /* 0x000000ffff007224 */ /* 0x000fe200078e0001 */
[----:B------:R-:W-:-:S06]  /*0770*/  UMOV UR4, URZ ;  /* 0x000000ff00047c82 */ /* 0x000fcc0008000000 */
.L_x_3:
        /* <DEDUP_REMOVED lines=10> */
[----:B------:R-:W-:Y:S01]  /*0820*/  IMAD.X R12, R3, 0x1, R17, P0 ;  /* 0x00000001030c7824 */ /* 0x000fe200000e0611 */
[----:B0-----:R-:W-:Y:S01]  /*0830*/  IADD3 R0, PT, PT, R0, 0x4, RZ ;  /* 0x0000000400007810 */ /* 0x001fe20007ffe0ff */
        /* <DEDUP_REMOVED lines=13> */
[----:B------:R-:W-:Y:S01]  /*0910*/  UMOV UR5, 0x3bf921fb ;  /* 0x3bf921fb00057882 */ /* 0x000fe20000000000 */
[----:B------:R-:W-:-:S02]  /*0920*/  ISETP.GE.AND P1, PT, R13, RZ, PT ;  /* 0x000000ff0d00720c */ /* 0x000fc40003f26270 */
[-C--:B--2---:R-:W-:Y:S02]  /*0930*/  @P0 SHF.L.W.U32.HI R0, R3, R4.reuse, R0 ;  /* 0x0000000403000219 */ /* 0x084fe40000010e00 */
[----:B---3--:R-:W-:Y:S02]  /*0940*/  @P0 SHF.L.W.U32.HI R3, R2, R4, R3 ;  /* 0x0000000402030219 */ /* 0x008fe40000010e03 */
[--C-:B------:R-:W-:Y:S02]  /*0950*/  SHF.R.U32.HI R17, RZ, 0x1e, R0.reuse ;  /* 0x0000001eff117819 */ /* 0x100fe40000011600 */
[C---:B------:R-:W-:Y:S01]  /*0960*/  SHF.L.W.U32.HI R2, R3.reuse, 0x2, R0 ;  /* 0x0000000203027819 */ /* 0x040fe20000010e00 */
[----:B------:R-:W-:-:S03]  /*0970*/  IMAD.SHL.U32 R3, R3, 0x4, RZ ;  /* 0x0000000403037824 */ /* 0x000fc600078e00ff */
[----:B------:R-:W-:Y:S02]  /*0980*/  SHF.R.S32.HI R4, RZ, 0x1f, R2 ;  /* 0x0000001fff047819 */ /* 0x000fe40000011402 */
[----:B------:R-:W-:Y:S02]  /*0990*/  LEA.HI R17, R2, R17, RZ, 0x1 ;  /* 0x0000001102117211 */ /* 0x000fe400078f08ff */
[C---:B------:R-:W-:Y:S02]  /*09a0*/  LOP3.LUT R18, R4.reuse, R3, RZ, 0x3c, !PT ;  /* 0x0000000304127212 */ /* 0x040fe400078e3cff */
[----:B------:R-:W-:Y:S01]  /*09b0*/  LOP3.LUT R19, R4, R2, RZ, 0x3c, !PT ;  /* 0x0000000204137212 */ /* 0x000fe200078e3cff */
[----:B------:R-:W-:Y:S01]  /*09c0*/  IMAD.MOV R0, RZ, RZ, -R17 ;  /* 0x000000ffff007224 */ /* 0x000fe200078e0a11 */
[----:B------:R-:W-:-:S03]  /*09d0*/  LOP3.LUT R13, R2, R13, RZ, 0x3c, !PT ;  /* 0x0000000d020d7212 */ /* 0x000fc600078e3cff */
[----:B------:R-:W-:Y:S01]  /*09e0*/  @!P1 IMAD.MOV.U32 R17, RZ, RZ, R0 ;  /* 0x000000ffff119224 */ /* 0x000fe200078e0000 */
[----:B------:R-:W1:Y:S01]  /*09f0*/  I2F.F64.S64 R18, R18 ;  /* 0x0000001200127312 */ /* 0x000e620000301c00 */
[----:B------:R-:W-:Y:S01]  /*0a00*/  ISETP.GE.AND P0, PT, R13, RZ, PT ;  /* 0x000000ff0d00720c */ /* 0x000fe20003f06270 */
[----:B-1----:R-:W-:-:S10]  /*0a10*/  DMUL R20, R18, UR4 ;  /* 0x0000000412147c28 */ /* 0x002fd40008000000 */
[----:B------:R-:W0:Y:S02]  /*0a20*/  F2F.F32.F64 R20, R20 ;  /* 0x0000001400147310 */ /* 0x000e240000301000 */
[----:B0-----:R-:W-:-:S07]  /*0a30*/  FSEL R12, -R20, R20, !P0 ;  /* 0x00000014140c7208 */ /* 0x001fce0004000100 */
.L_x_2:
[----:B------:R-:W0:Y:S01]  /*0a40*/  LDC R13, c[0x0][0x3c0] ;  /* 0x0000f000ff0d7b82 */ /* 0x000e220000000800 */
[----:B------:R-:W-:Y:S01]  /*0a50*/  FMUL R3, R12, R12 ;  /* 0x0000000c0c037220 */ /* 0x000fe20000400000 */
[C---:B------:R-:W-:Y:S01]  /*0a60*/  LOP3.LUT R2, R17.reuse, 0x1, RZ, 0xc0, !PT ;  /* 0x0000000111027812 */ /* 0x040fe200078ec0ff */
[----:B------:R-:W-:Y:S01]  /*0a70*/  IMAD.MOV.U32 R14, RZ, RZ, 0x3d2aaabb ;  /* 0x3d2aaabbff0e7424 */ /* 0x000fe200078e00ff */
[----:B------:R-:W-:Y:S01]  /*0a80*/  LOP3.LUT P1, RZ, R17, 0x2, RZ, 0xc0, !PT ;  /* 0x0000000211ff7812 */ /* 0x000fe2000782c0ff */
[----:B------:R-:W-:Y:S01]  /*0a90*/  FFMA R0, R3, R8, -0.0013887860113754868507 ;  /* 0xbab607ed03007423 */ /* 0x000fe20000000008 */
[----:B------:R-:W-:Y:S01]  /*0aa0*/  ISETP.NE.U32.AND P0, PT, R2, 0x1, PT ;  /* 0x000000010200780c */ /* 0x000fe20003f05070 */
[----:B------:R-:W-:-:S03]  /*0ab0*/  IMAD.MOV.U32 R11, RZ, RZ, 0x3effffff ;  /* 0x3effffffff0b7424 */ /* 0x000fc600078e00ff */
[----:B------:R-:W-:Y:S02]  /*0ac0*/  FSEL R0, R0, -0.00019574658654164522886, !P0 ;  /* 0xb94d415300007808 */ /* 0x000fe40004000000 */
[----:B------:R-:W-:Y:S02]  /*0ad0*/  FSEL R2, R14, 0.0083327032625675201416, !P0 ;  /* 0x3c0885e40e027808 */ /* 0x000fe40004000000 */
[----:B------:R-:W-:-:S03]  /*0ae0*/  FSEL R17, -R11, -0.16666662693023681641, !P0 ;  /* 0xbe2aaaa80b117808 */ /* 0x000fc60004000100 */
[----:B------:R-:W-:Y:S01]  /*0af0*/  FFMA R2, R3, R0, R2 ;  /* 0x0000000003027223 */ /* 0x000fe20000000002 */
[----:B------:R-:W-:-:S03]  /*0b00*/  FSEL R0, R12, 1, P0 ;  /* 0x3f8000000c007808 */ /* 0x000fc60000000000 */
[C---:B------:R-:W-:Y:S02]  /*0b10*/  FFMA R2, R3.reuse, R2, R17 ;  /* 0x0000000203027223 */ /* 0x040fe40000000011 */
[----:B------:R-:W-:Y:S01]  /*0b20*/  FFMA R3, R3, R0, RZ ;  /* 0x0000000003037223 */ /* 0x000fe200000000ff */
[C---:B0-----:R-:W-:Y:S01]  /*0b30*/  FMUL R19, R13.reuse, 0.63661974668502807617 ;  /* 0x3f22f9830d137820 */ /* 0x041fe20000400000 */
[----:B------:R-:W-:Y:S02]  /*0b40*/  FSETP.GE.AND P0, PT, |R13|, 105615, PT ;  /* 0x47ce47800d00780b */ /* 0x000fe40003f06200 */
[----:B------:R-:W-:-:S03]  /*0b50*/  FFMA R0, R3, R2, R0 ;  /* 0x0000000203007223 */ /* 0x000fc60000000000 */
[----:B------:R-:W0:Y:S01]  /*0b60*/  F2I.NTZ R19, R19 ;  /* 0x0000001300137305 */ /* 0x000e220000203100 */
[----:B------:R-:W-:-:S04]  /*0b70*/  @P1 FADD R0, RZ, -R0 ;  /* 0x80000000ff001221 */ /* 0x000fc80000000000 */
[----:B------:R-:W-:Y:S01]  /*0b80*/  FMUL R2, R16, R0 ;  /* 0x0000000010027220 */ /* 0x000fe20000400000 */
[-C--:B0-----:R-:W-:Y:S02]  /*0b90*/  I2FP.F32.S32 R4, R19.reuse ;  /* 0x0000001300047245 */ /* 0x081fe40000201400 */
[----:B------:R-:W-:-:S03]  /*0ba0*/  MOV R18, R19 ;  /* 0x0000001300127202 */ /* 0x000fc60000000f00 */
[----:B------:R-:W-:-:S04]  /*0bb0*/  FFMA R3, R4, -1.5707962512969970703, R13 ;  /* 0xbfc90fda04037823 */ /* 0x000fc8000000000d */
[C---:B------:R-:W-:Y:S01]  /*0bc0*/  FFMA R17, R4.reuse, -7.5497894158615963534e-08, R3 ;  /* 0xb3a2216804117823 */ /* 0x040fe20000000003 */
[C---:B------:R-:W-:Y:S01]  /*0bd0*/  FMUL R3, R9.reuse, R0 ;  /* 0x0000000009037220 */ /* 0x040fe20000400000 */
[-C--:B------:R-:W-:Y:S02]  /*0be0*/  FFMA R9, R9, R5.reuse, R2 ;  /* 0x0000000509097223 */ /* 0x080fe40000000002 */
[----:B------:R-:W-:Y:S01]  /*0bf0*/  FFMA R4, R4, -5.3903029534742383927e-15, R17 ;  /* 0xa7c234c504047823 */ /* 0x000fe20000000011 */
[----:B------:R-:W-:-:S03]  /*0c00*/  FFMA R12, R16, R5, -R3 ;  /* 0x00000005100c7223 */ /* 0x000fc60000000803 */
[----:B------:R-:W-:Y:S01]  /*0c10*/  IMAD.MOV.U32 R0, RZ, RZ, R4 ;  /* 0x000000ffff007224 */ /* 0x000fe200078e0004 */
[----:B------:R-:W-:Y:S06]  /*0c20*/  @!P0 BRA `(.L_x_4) ;  /* 0x0000000000dc8947 */ /* 0x000fec0003800000 */
[----:B------:R-:W-:-:S13]  /*0c30*/  FSETP.NEU.AND P1, PT, |R13|, +INF , PT ;  /* 0x7f8000000d00780b */ /* 0x000fda0003f2d200 */
[----:B------:R-:W-:Y:S01]  /*0c40*/  @!P1 FMUL R0, RZ, R13 ;  /* 0x0000000dff009220 */ /* 0x000fe20000400000 */
[----:B------:R-:W-:Y:S01]  /*0c50*/  @!P1 IMAD.MOV.U32 R19, RZ, RZ, RZ ;  /* 0x000000ffff139224 */ /* 0x000fe200078e00ff */
[----:B------:R-:W-:Y:S06]  /*0c60*/  @!P1 BRA `(.L_x_4) ;  /* 0x0000000000cc9947 */ /* 0x000fec0003800000 */
[----:B------:R-:W-:Y:S01]  /*0c70*/  IMAD.SHL.U32 R2, R13, 0x100, RZ ;  /* 0x000001000d027824 */ /* 0x000fe200078e00ff */
[----:B------:R-:W0:Y:S01]  /*0c80*/  LDCU.64 UR8, c[0x4][URZ] ;  /* 0x01000000ff0877ac */ /* 0x000e220008000a00 */
[----:B------:R-:W-:Y:S02]  /*0c90*/  IMAD.MOV.U32 R19, RZ, RZ, RZ ;  /* 0x000000ffff137224 */ /* 0x000fe400078e00ff */
[----:B------:R-:W-:Y:S01]  /*0ca0*/  IMAD.MOV.U32 R23, RZ, RZ, RZ ;  /* 0x000000ffff177224 */ /* 0x000fe200078e00ff */
[----:B------:R-:W-:Y:S01]  /*0cb0*/  LOP3.LUT R5, R2, 0x80000000, RZ, 0xfc, !PT ;  /* 0x8000000002057812 */ /* 0x000fe200078efcff */
[----:B------:R-:W-:Y:S01]  /*0cc0*/  IMAD.MOV.U32 R0, RZ, RZ, R1 ;  /* 0x000000ffff007224 */ /* 0x000fe200078e0001 */
[----:B------:R-:W-:-:S06]  /*0cd0*/  UMOV UR4, URZ ;  /* 0x000000ff00047c82 */ /* 0x000fcc0008000000 */
.L_x_5:
[----:B0-----:R-:W-:Y:S01]  /*0ce0*/  MOV R2, UR8 ;  /* 0x0000000800027c02 */ /* 0x001fe20008000f00 */
        /* <DEDUP_REMOVED lines=31> */
[----:B------:R-:W-:-:S02]  /*0ee0*/  SHF.R.S32.HI R3, RZ, 0x1f, R0 ;  /* 0x0000001fff037819 */ /* 0x000fc40000011400 */
[C---:B0-----:R-:W-:Y:S02]  /*0ef0*/  LEA.HI R19, R0.reuse, R5, RZ, 0x1 ;  /* 0x0000000500137211 */ /* 0x041fe400078f08ff */
[C---:B------:R-:W-:Y:S02]  /*0f00*/  LOP3.LUT R2, R3.reuse, R2, RZ, 0x3c, !PT ;  /* 0x0000000203027212 */ /* 0x040fe400078e3cff */
[----:B------:R-:W-:Y:S02]  /*0f10*/  LOP3.LUT R3, R3, R0, RZ, 0x3c, !PT ;  /* 0x0000000003037212 */ /* 0x000fe400078e3cff */
[----:B------:R-:W-:Y:S01]  /*0f20*/  LOP3.LUT R20, R0, R13, RZ, 0x3c, !PT ;  /* 0x0000000d00147212 */ /* 0x000fe200078e3cff */
[----:B------:R-:W-:-:S03]  /*0f30*/  IMAD.MOV R0, RZ, RZ, -R19 ;  /* 0x000000ffff007224 */ /* 0x000fc600078e0a13 */
[----:B------:R-:W0:Y:S01]  /*0f40*/  I2F.F64.S64 R2, R2 ;  /* 0x0000000200027312 */ /* 0x000e220000301c00 */
[----:B------:R-:W-:Y:S02]  /*0f50*/  ISETP.GE.AND P2, PT, R20, RZ, PT ;  /* 0x000000ff1400720c */ /* 0x000fe40003f46270 */
[----:B------:R-:W-:Y:S01]  /*0f60*/  @!P1 MOV R19, R0 ;  /* 0x0000000000139202 */ /* 0x000fe20000000f00 */
[----:B0-----:R-:W-:-:S10]  /*0f70*/  DMUL R16, R2, UR4 ;  /* 0x0000000402107c28 */ /* 0x001fd40008000000 */
[----:B------:R-:W0:Y:S02]  /*0f80*/  F2F.F32.F64 R16, R16 ;  /* 0x0000001000107310 */ /* 0x000e240000301000 */
[----:B0-----:R-:W-:-:S07]  /*0f90*/  FSEL R0, -R16, R16, !P2 ;  /* 0x0000001010007208 */ /* 0x001fce0005000100 */
.L_x_4:
[C---:B------:R-:W-:Y:S01]  /*0fa0*/  LOP3.LUT R2, R19.reuse, 0x1, RZ, 0xc0, !PT ;  /* 0x0000000113027812 */ /* 0x040fe200078ec0ff */
[----:B------:R-:W-:Y:S01]  /*0fb0*/  FMUL R3, R0, R0 ;  /* 0x0000000000037220 */ /* 0x000fe20000400000 */
[----:B------:R-:W-:Y:S02]  /*0fc0*/  VIADD R5, R19, 0x1 ;  /* 0x0000000113057836 */ /* 0x000fe40000000000 */
[----:B------:R-:W-:Y:S01]  /*0fd0*/  ISETP.NE.U32.AND P1, PT, R2, 0x1, PT ;  /* 0x000000010200780c */ /* 0x000fe20003f25070 */
[----:B------:R-:W-:Y:S02]  /*0fe0*/  FFMA R2, R3, R8, -0.0013887860113754868507 ;  /* 0xbab607ed03027423 */ /* 0x000fe40000000008 */
[----:B------:R-:W-:Y:S02]  /*0ff0*/  LOP3.LUT P2, RZ, R5, 0x2, RZ, 0xc0, !PT ;  /* 0x0000000205ff7812 */ /* 0x000fe4000784c0ff */
[----:B------:R-:W-:Y:S02]  /*1000*/  FSEL R16, R15, 0.041666727513074874878, !P1 ;  /* 0x3d2aaabb0f107808 */ /* 0x000fe40004800000 */
[----:B------:R-:W-:-:S02]  /*1010*/  FSEL R2, R2, -0.00019574658654164522886, P1 ;  /* 0xb94d415302027808 */ /* 0x000fc40000800000 */
[----:B------:R-:W-:Y:S02]  /*1020*/  FSEL R0, R0, 1, !P1 ;  /* 0x3f80000000007808 */ /* 0x000fe40004800000 */
[----:B------:R-:W-:Y:S01]  /*1030*/  FSEL R15, -R10, -0.4999999701976776123, !P1 ;  /* 0xbeffffff0a0f7808 */ /* 0x000fe20004800100 */
[C---:B------:R-:W-:Y:S02]  /*1040*/  FFMA R2, R3.reuse, R2, R16 ;  /* 0x0000000203027223 */ /* 0x040fe40000000010 */
        /* <DEDUP_REMOVED lines=16> */
.L_x_7:
        /* <DEDUP_REMOVED lines=28> */
[----:B---3--:R-:W-:-:S04]  /*1310*/  @P0 SHF.L.W.U32.HI R3, R2, R4, R3 ;  /* 0x0000000402030219 */ /* 0x008fc80000010e03 */
[C---:B------:R-:W-:Y:S01]  /*1320*/  SHF.L.W.U32.HI R2, R3.reuse, 0x2, R0 ;  /* 0x0000000203027819 */ /* 0x040fe20000010e00 */
[----:B------:R-:W-:-:S03]  /*1330*/  IMAD.SHL.U32 R3, R3, 0x4, RZ ;  /* 0x0000000403037824 */ /* 0x000fc600078e00ff */
[----:B------:R-:W-:Y:S02]  /*1340*/  SHF.R.S32.HI R4, RZ, 0x1f, R2 ;  /* 0x0000001fff047819 */ /* 0x000fe40000011402 */
[----:B------:R-:W-:Y:S02]  /*1350*/  LOP3.LUT R13, R2, R13, RZ, 0x3c, !PT ;  /* 0x0000000d020d7212 */ /* 0x000fe400078e3cff */
[C---:B------:R-:W-:Y:S02]  /*1360*/  LOP3.LUT R16, R4.reuse, R3, RZ, 0x3c, !PT ;  /* 0x0000000304107212 */ /* 0x040fe400078e3cff */
[----:B------:R-:W-:Y:S02]  /*1370*/  LOP3.LUT R17, R4, R2, RZ, 0x3c, !PT ;  /* 0x0000000204117212 */ /* 0x000fe400078e3cff */
[----:B------:R-:W-:Y:S02]  /*1380*/  SHF.R.U32.HI R3, RZ, 0x1e, R0 ;  /* 0x0000001eff037819 */ /* 0x000fe40000011600 */
[----:B------:R-:W-:-:S02]  /*1390*/  ISETP.GE.AND P0, PT, R13, RZ, PT ;  /* 0x000000ff0d00720c */ /* 0x000fc40003f06270 */
[----:B------:R-:W1:Y:S01]  /*13a0*/  I2F.F64.S64 R16, R16 ;  /* 0x0000001000107312 */ /* 0x000e620000301c00 */
[----:B------:R-:W-:-:S05]  /*13b0*/  LEA.HI R18, R2, R3, RZ, 0x1 ;  /* 0x0000000302127211 */ /* 0x000fca00078f08ff */
[----:B------:R-:W-:-:S05]  /*13c0*/  IMAD.MOV R0, RZ, RZ, -R18 ;  /* 0x000000ffff007224 */ /* 0x000fca00078e0a12 */
[----:B------:R-:W-:Y:S01]  /*13d0*/  @!P1 MOV R18, R0 ;  /* 0x0000000000129202 */ /* 0x000fe20000000f00 */
[----:B-1----:R-:W-:-:S10]  /*13e0*/  DMUL R20, R16, UR4 ;  /* 0x0000000410147c28 */ /* 0x002fd40008000000 */
[----:B------:R-:W1:Y:S02]  /*13f0*/  F2F.F32.F64 R20, R20 ;  /* 0x0000001400147310 */ /* 0x000e640000301000 */
[----:B01----:R-:W-:-:S07]  /*1400*/  FSEL R4, -R20, R20, !P0 ;  /* 0x0000001414047208 */ /* 0x003fce0004000100 */
.L_x_6:
[----:B------:R-:W-:Y:S01]  /*1410*/  FMUL R3, R4, R4 ;  /* 0x0000000404037220 */ /* 0x000fe20000400000 */
[C---:B------:R-:W-:Y:S01]  /*1420*/  LOP3.LUT R0, R18.reuse, 0x1, RZ, 0xc0, !PT ;  /* 0x0000000112007812 */ /* 0x040fe200078ec0ff */
[----:B------:R-:W0:Y:S01]  /*1430*/  LDCU UR4, c[0x0][0x3c8] ;  /* 0x00007900ff0477ac */ /* 0x000e220008000800 */
[----:B------:R-:W-:Y:S01]  /*1440*/  LOP3.LUT P1, RZ, R18, 0x2, RZ, 0xc0, !PT ;  /* 0x0000000212ff7812 */ /* 0x000fe2000782c0ff */
[----:B------:R-:W-:Y:S01]  /*1450*/  FFMA R8, R3, R8, -0.0013887860113754868507 ;  /* 0xbab607ed03087423 */ /* 0x000fe20000000008 */
[----:B------:R-:W-:-:S04]  /*1460*/  ISETP.NE.U32.AND P0, PT, R0, 0x1, PT ;  /* 0x000000010000780c */ /* 0x000fc80003f05070 */
[----:B------:R-:W-:Y:S02]  /*1470*/  FSEL R14, R14, 0.0083327032625675201416, !P0 ;  /* 0x3c0885e40e0e7808 */ /* 0x000fe40004000000 */
[----:B------:R-:W-:Y:S02]  /*1480*/  FSEL R8, R8, -0.00019574658654164522886, !P0 ;  /* 0xb94d415308087808 */ /* 0x000fe40004000000 */
[----:B------:R-:W-:Y:S02]  /*1490*/  FSEL R0, R4, 1, P0 ;  /* 0x3f80000004007808 */ /* 0x000fe40000000000 */
[----:B------:R-:W-:Y:S01]  /*14a0*/  FSEL R13, -R11, -0.16666662693023681641, !P0 ;  /* 0xbe2aaaa80b0d7808 */ /* 0x000fe20004000100 */
[C---:B------:R-:W-:Y:S02]  /*14b0*/  FFMA R8, R3.reuse, R8, R14 ;  /* 0x0000000803087223 */ /* 0x040fe4000000000e */
[C---:B------:R-:W-:Y:S02]  /*14c0*/  FFMA R11, R3.reuse, R0, RZ ;  /* 0x00000000030b7223 */ /* 0x040fe400000000ff */
[----:B------:R-:W-:-:S04]  /*14d0*/  FFMA R8, R3, R8, R13 ;  /* 0x0000000803087223 */ /* 0x000fc8000000000d */
[----:B------:R-:W-:-:S04]  /*14e0*/  FFMA R8, R11, R8, R0 ;  /* 0x000000080b087223 */ /* 0x000fc80000000000 */
[----:B------:R-:W-:-:S04]  /*14f0*/  @P1 FADD R8, RZ, -R8 ;  /* 0x80000008ff081221 */ /* 0x000fc80000000000 */
[----:B------:R-:W-:-:S04]  /*1500*/  FMUL R3, R7, R8 ;  /* 0x0000000807037220 */ /* 0x000fc80000400000 */
[----:B------:R-:W-:-:S04]  /*1510*/  FFMA R3, R12, R5, R3 ;  /* 0x000000050c037223 */ /* 0x000fc80000000003 */
[----:B0-----:R-:W-:-:S05]  /*1520*/  FADD R4, R3, UR4 ;  /* 0x0000000403047e21 */ /* 0x001fca0008000000 */
[----:B------:R-:W-:-:S13]  /*1530*/  FSETP.GEU.AND P0, PT, R4, 1, PT ;  /* 0x3f8000000400780b */ /* 0x000fda0003f0e000 */
[----:B------:R-:W-:Y:S05]  /*1540*/  @!P0 EXIT ;  /* 0x000000000000894d */ /* 0x000fea0003800000 */
[----:B------:R-:W0:Y:S01]  /*1550*/  MUFU.RCP R0, R4 ;  /* 0x0000000400007308 */ /* 0x000e220000001000 */
[----:B------:R-:W-:Y:S01]  /*1560*/  UMOV UR4, 0x43c80000 ;  /* 0x43c8000000047882 */ /* 0x000fe20000000000 */
[----:B------:R-:W-:Y:S01]  /*1570*/  FMUL R8, R12, R8 ;  /* 0x000000080c087220 */ /* 0x000fe20000400000 */
[----:B------:R-:W-:Y:S01]  /*1580*/  IMAD.U32 R11, RZ, RZ, UR4 ;  /* 0x00000004ff0b7e24 */ /* 0x000fe2000f8e00ff */
[----:B------:R-:W-:Y:S02]  /*1590*/  BSSY.RECONVERGENT B1, `(.L_x_8) ;  /* 0x000000b000017945 */ /* 0x000fe40003800200 */
[----:B------:R-:W-:Y:S02]  /*15a0*/  FFMA R7, R7, R5, -R8 ;  /* 0x0000000507077223 */ /* 0x000fe40000000808 */
[----:B------:R-:W1:Y:S01]  /*15b0*/  FCHK P0, R11, R4 ;  /* 0x000000040b007302 */ /* 0x000e620000000000 */
[----:B0-----:R-:W-:-:S04]  /*15c0*/  FFMA R3, -R4, R0, 1 ;  /* 0x3f80000004037423 */ /* 0x001fc80000000100 */
[----:B------:R-:W-:-:S04]  /*15d0*/  FFMA R0, R0, R3, R0 ;  /* 0x0000000300007223 */ /* 0x000fc80000000000 */
[----:B------:R-:W-:-:S04]  /*15e0*/  FFMA R3, R0, 400, RZ ;  /* 0x43c8000000037823 */ /* 0x000fc800000000ff */
[----:B------:R-:W-:-:S04]  /*15f0*/  FFMA R2, -R4, R3, 400 ;  /* 0x43c8000004027423 */ /* 0x000fc80000000103 */
[----:B------:R-:W-:Y:S01]  /*1600*/  FFMA R0, R0, R2, R3 ;  /* 0x0000000200007223 */ /* 0x000fe20000000003 */
[----:B-1----:R-:W-:Y:S06]  /*1610*/  @!P0 BRA `(.L_x_9) ;  /* 0x0000000000088947 */ /* 0x002fec0003800000 */
[----:B------:R-:W-:-:S07]  /*1620*/  MOV R2, 0x1640 ;  /* 0x0000164000027802 */ /* 0x000fce0000000f00 */
[----:B------:R-:W-:Y:S05]  /*1630*/  CALL.REL.NOINC `($__internal_0_$__cuda_sm3x_div_rn_noftz_f32_slowpath) ;  /* 0x0000000c00ac7944 */ /* 0x000fea0003c00000 */
.L_x_9:
[----:B------:R-:W-:Y:S05]  /*1640*/  BSYNC.RECONVERGENT B1 ;  /* 0x0000000000017941 */ /* 0x000fea0003800200 */
.L_x_8:
[----:B------:R-:W0:Y:S02]  /*1650*/  LDC.64 R2, c[0x0][0x388] ;  /* 0x0000e200ff027b82 */ /* 0x000e240000000a00 */
[----:B0-----:R-:W-:Y:S02]  /*1660*/  LEA.HI R4, R2, R2, RZ, 0x1 ;  /* 0x0000000202047211 */ /* 0x001fe400078f08ff */
[----:B------:R-:W-:Y:S02]  /*1670*/  LEA.HI R5, R3, R3, RZ, 0x1 ;  /* 0x0000000303057211 */ /* 0x000fe400078f08ff */
[----:B------:R-:W-:Y:S02]  /*1680*/  SHF.R.S32.HI R4, RZ, 0x1, R4 ;  /* 0x00000001ff047819 */ /* 0x000fe40000011404 */
[----:B------:R-:W-:Y:S02]  /*1690*/  SHF.R.S32.HI R5, RZ, 0x1, R5 ;  /* 0x00000001ff057819 */ /* 0x000fe40000011405 */
[----:B------:R-:W-:-:S02]  /*16a0*/  I2FP.F32.S32 R4, R4 ;  /* 0x0000000400047245 */ /* 0x000fc40000201400 */
[----:B------:R-:W-:-:S03]  /*16b0*/  I2FP.F32.S32 R8, R5 ;  /* 0x0000000500087245 */ /* 0x000fc60000201400 */
[-C--:B------:R-:W-:Y:S02]  /*16c0*/  FFMA R4, R9, R0.reuse, R4 ;  /* 0x0000000009047223 */ /* 0x080fe40000000004 */
[----:B------:R-:W-:Y:S02]  /*16d0*/  FFMA R0, -R7, R0, R8 ;  /* 0x0000000007007223 */ /* 0x000fe40000000108 */
[----:B------:R-:W0:Y:S08]  /*16e0*/  F2I.TRUNC.NTZ R5, R4 ;  /* 0x0000000400057305 */ /* 0x000e30000020f100 */
[----:B------:R-:W1:Y:S01]  /*16f0*/  F2I.TRUNC.NTZ R0, R0 ;  /* 0x0000000000007305 */ /* 0x000e62000020f100 */
[----:B0-----:R-:W-:-:S04]  /*1700*/  ISETP.GE.AND P0, PT, R5, R2, PT ;  /* 0x000000020500720c */ /* 0x001fc80003f06270 */
[----:B------:R-:W-:Y:S02]  /*1710*/  ISETP.LT.OR P0, PT, R5, RZ, P0 ;  /* 0x000000ff0500720c */ /* 0x000fe40000701670 */
[----:B-1----:R-:W-:-:S04]  /*1720*/  ISETP.GE.AND P1, PT, R0, R3, PT ;  /* 0x000000030000720c */ /* 0x002fc80003f26270 */
[----:B------:R-:W-:-:S04]  /*1730*/  ISETP.LT.OR P1, PT, R0, RZ, P1 ;  /* 0x000000ff0000720c */ /* 0x000fc80000f21670 */
[----:B------:R-:W-:-:S13]  /*1740*/  PLOP3.LUT P0, PT, P0, P1, PT, 0xf8, 0x8f ;  /* 0x00000000008f781c */ /* 0x000fda0000703f70 */
[----:B------:R-:W-:Y:S05]  /*1750*/  @P0 EXIT ;  /* 0x000000000000094d */ /* 0x000fea0003800000 */
[----:B------:R-:W0:Y:S02]  /*1760*/  LDC.64 R8, c[0x0][0x3a8] ;  /* 0x0000ea00ff087b82 */ /* 0x000e240000000a00 */
[----:B0-----:R-:W-:-:S05]  /*1770*/  IMAD.WIDE R6, R6, 0x4, R8 ;  /* 0x0000000406067825 */ /* 0x001fca00078e0208 */
[----:B------:R0:W2:Y:S01]  /*1780*/  LDG.E R4, desc[UR6][R6.64] ;  /* 0x0000000606047981 */ /* 0x0000a2000c1e1900 */
[----:B------:R-:W-:Y:S01]  /*1790*/  IMAD.MOV.U32 R11, RZ, RZ, 0x3e055027 ;  /* 0x3e055027ff0b7424 */ /* 0x000fe200078e00ff */
[----:B------:R-:W-:Y:S01]  /*17a0*/  BSSY.RECONVERGENT B0, `(.L_x_10) ;  /* 0x0000050000007945 */ /* 0x000fe20003800200 */
[----:B0-----:R-:W-:Y:S02]  /*17b0*/  IMAD.MOV.U32 R7, RZ, RZ, 0x7f800000 ;  /* 0x7f800000ff077424 */ /* 0x001fe400078e00ff */
[----:B--2---:R-:W-:-:S05]  /*17c0*/  FADD R8, R4, 0.10000000149011611938 ;  /* 0x3dcccccd04087421 */ /* 0x004fca0000000000 */
[----:B------:R-:W-:-:S04]  /*17d0*/  FSETP.GEU.AND P0, PT, R8, 1.175494350822287508e-38, PT ;  /* 0x008000000800780b */ /* 0x000fc80003f0e000 */
[----:B------:R-:W-:-:S09]  /*17e0*/  FSEL R6, RZ, -23, P0 ;  /* 0xc1b80000ff067808 */ /* 0x000fd20000000000 */
[----:B------:R-:W-:-:S04]  /*17f0*/  @!P0 FMUL R8, R8, 8388608 ;  /* 0x4b00000008088820 */ /* 0x000fc80000400000 */
[C---:B------:R-:W-:Y:S01]  /*1800*/  VIADD R9, R8.reuse, 0xc0d55555 ;  /* 0xc0d5555508097836 */ /* 0x040fe20000000000 */
[----:B------:R-:W-:-:S04]  /*1810*/  ISETP.GT.U32.AND P0, PT, R8, 0x7f7fffff, PT ;  /* 0x7f7fffff0800780c */ /* 0x000fc80003f04070 */
[----:B------:R-:W-:-:S05]  /*1820*/  LOP3.LUT R9, R9, 0xff800000, RZ, 0xc0, !PT ;  /* 0xff80000009097812 */ /* 0x000fca00078ec0ff */
[----:B------:R-:W-:Y:S01]  /*1830*/  IMAD.IADD R10, R8, 0x1, -R9 ;  /* 0x00000001080a7824 */ /* 0x000fe200078e0a09 */
[----:B------:R-:W-:-:S03]  /*1840*/  I2FP.F32.S32 R9, R9 ;  /* 0x0000000900097245 */ /* 0x000fc60000201400 */
[----:B------:R-:W-:Y:S02]  /*1850*/  FADD R10, R10, -1 ;  /* 0xbf8000000a0a7421 */ /* 0x000fe40000000000 */
[----:B------:R-:W-:Y:S01]  /*1860*/  FFMA R6, R9, 1.1920928955078125e-07, R6 ;  /* 0x3400000009067823 */ /* 0x000fe20000000006 */
[----:B------:R-:W-:Y:S02]  /*1870*/  IMAD.MOV.U32 R9, RZ, RZ, 0x3e19999a ;  /* 0x3e19999aff097424 */ /* 0x000fe400078e00ff */
[----:B------:R-:W-:-:S04]  /*1880*/  FFMA R11, R10, -R11, 0.14084610342979431152 ;  /* 0x3e1039f60a0b7423 */ /* 0x000fc8000000080b */
[----:B------:R-:W-:-:S04]  /*1890*/  FFMA R11, R10, R11, -0.12148627638816833496 ;  /* 0xbdf8cdcc0a0b7423 */ /* 0x000fc8000000000b */
[----:B------:R-:W-:-:S04]  /*18a0*/  FFMA R11, R10, R11, 0.13980610668659210205 ;  /* 0x3e0f29550a0b7423 */ /* 0x000fc8000000000b */
[----:B------:R-:W-:-:S04]  /*18b0*/  FFMA R11, R10, R11, -0.16684235632419586182 ;  /* 0xbe2ad8b90a0b7423 */ /* 0x000fc8000000000b */
[----:B------:R-:W-:-:S04]  /*18c0*/  FFMA R11, R10, R11, 0.20012299716472625732 ;  /* 0x3e4ced0b0a0b7423 */ /* 0x000fc8000000000b */
[----:B------:R-:W-:-:S04]  /*18d0*/  FFMA R11, R10, R11, -0.24999669194221496582 ;  /* 0xbe7fff220a0b7423 */ /* 0x000fc8000000000b */
[----:B------:R-:W-:-:S04]  /*18e0*/  FFMA R11, R10, R11, 0.33333182334899902344 ;  /* 0x3eaaaa780a0b7423 */ /* 0x000fc8000000000b */
[----:B------:R-:W-:-:S04]  /*18f0*/  FFMA R11, R10, R11, -0.5 ;  /* 0xbf0000000a0b7423 */ /* 0x000fc8000000000b */
[----:B------:R-:W-:-:S04]  /*1900*/  FMUL R11, R10, R11 ;  /* 0x0000000b0a0b7220 */ /* 0x000fc80000400000 */
[----:B------:R-:W-:-:S04]  /*1910*/  FFMA R11, R10, R11, R10 ;  /* 0x0000000b0a0b7223 */ /* 0x000fc8000000000a */
[----:B------:R-:W-:Y:S01]  /*1920*/  FFMA R6, R6, 0.69314718246459960938, R11 ;  /* 0x3f31721806067823 */ /* 0x000fe2000000000b */
[C---:B------:R-:W-:Y:S01]  /*1930*/  @P0 FFMA R6, R8.reuse, R7, +INF ;  /* 0x7f80000008060423 */ /* 0x040fe20000000007 */
[----:B------:R-:W-:-:S03]  /*1940*/  FSETP.NEU.AND P0, PT, R8, RZ, PT ;  /* 0x000000ff0800720b */ /* 0x000fc60003f0d000 */
[----:B------:R-:W-:-:S05]  /*1950*/  FFMA R6, R6, -R9, 0.60000002384185791016 ;  /* 0x3f19999a06067423 */ /* 0x000fca0000000809 */
[----:B------:R-:W-:-:S04]  /*1960*/  FSEL R6, R6, +INF , P0 ;  /* 0x7f80000006067808 */ /* 0x000fc80000000000 */
[C---:B------:R-:W-:Y:S01]  /*1970*/  FSETP.GEU.AND P0, PT, |R6|.reuse, 1, PT ;  /* 0x3f8000000600780b */ /* 0x040fe20003f0e200 */
[----:B------:R-:W-:-:S12]  /*1980*/  FADD R7, |R6|, -RZ ;  /* 0x800000ff06077221 */ /* 0x000fd80000000200 */
[----:B------:R-:W-:Y:S05]  /*1990*/  @!P0 BRA `(.L_x_11) ;  /* 0x0000000000c08947 */ /* 0x000fea0003800000 */
[----:B------:R-:W-:-:S13]  /*19a0*/  FSETP.GTU.AND P0, PT, R7, 8388608, PT ;  /* 0x4b0000000700780b */ /* 0x000fda0003f0c000 */
[----:B------:R-:W-:Y:S05]  /*19b0*/  @P0 BRA `(.L_x_12) ;  /* 0x0000000000540947 */ /* 0x000fea0003800000 */
[----:B------:R-:W0:Y:S01]  /*19c0*/  FRND.TRUNC R8, R7 ;  /* 0x0000000700087307 */ /* 0x000e22000020d000 */
[----:B------:R-:W-:Y:S01]  /*19d0*/  BSSY.RECONVERGENT B1, `(.L_x_13) ;  /* 0x0000011000017945 */ /* 0x000fe20003800200 */
[----:B0-----:R-:W-:-:S05]  /*19e0*/  FADD R9, R7, -R8 ;  /* 0x8000000807097221 */ /* 0x001fca0000000000 */
[----:B------:R-:W-:-:S13]  /*19f0*/  ISETP.GE.U32.AND P0, PT, R9, 0x3f800000, PT ;  /* 0x3f8000000900780c */ /* 0x000fda0003f06070 */
[----:B------:R-:W-:Y:S05]  /*1a00*/  @!P0 BRA `(.L_x_14) ;  /* 0x0000000000348947 */ /* 0x000fea0003800000 */
[----:B------:R-:W-:-:S04]  /*1a10*/  ISETP.GE.U32.AND P0, PT, R9, -0x7fffffff, PT ;  /* 0x800000010900780c */ /* 0x000fc80003f06070 */
[----:B------:R-:W-:-:S09]  /*1a20*/  FSETP.GEU.OR P1, PT, R9, -1, !P0 ;  /* 0xbf8000000900780b */ /* 0x000fd2000472e400 */
[----:B------:R-:W-:-:S04]  /*1a30*/  @P0 FADD R10, R8, -1 ;  /* 0xbf800000080a0421 */ /* 0x000fc80000000000 */
[----:B------:R-:W-:-:S05]  /*1a40*/  @!P1 FADD R10, R10, -1 ;  /* 0xbf8000000a0a9421 */ /* 0x000fca0000000000 */
[----:B------:R-:W-:Y:S01]  /*1a50*/  @P0 MOV R8, R10 ;  /* 0x0000000a00080202 */ /* 0x000fe20000000f00 */
[----:B------:R-:W-:Y:S06]  /*1a60*/  @P0 BRA `(.L_x_14) ;  /* 0x00000000001c0947 */ /* 0x000fec0003800000 */
[----:B------:R-:W-:Y:S01]  /*1a70*/  FSETP.GE.AND P0, PT, R9, 2, PT ;  /* 0x400000000900780b */ /* 0x000fe20003f06000 */
[----:B------:R-:W-:-:S12]  /*1a80*/  FADD R8, R8, 1 ;  /* 0x3f80000008087421 */ /* 0x000fd80000000000 */
[----:B------:R-:W-:-:S05]  /*1a90*/  @P0 FADD R9, R9, -3 ;  /* 0xc040000009090421 */ /* 0x000fca0000000000 */
[----:B------:R-:W-:Y:S01]  /*1aa0*/  FSETP.GE.AND P1, PT, R9, RZ, P0 ;  /* 0x000000ff0900720b */ /* 0x000fe20000726000 */
[----:B------:R-:W-:-:S12]  /*1ab0*/  @P0 FADD R9, R8, 1 ;  /* 0x3f80000008090421 */ /* 0x000fd80000000000 */
[----:B------:R-:W-:-:S04]  /*1ac0*/  @P1 FADD R9, R9, 1 ;  /* 0x3f80000009091421 */ /* 0x000fc80000000000 */
[----:B------:R-:W-:-:S07]  /*1ad0*/  @P0 IMAD.MOV.U32 R8, RZ, RZ, R9 ;  /* 0x000000ffff080224 */ /* 0x000fce00078e0009 */
.L_x_14:
[----:B------:R-:W-:Y:S05]  /*1ae0*/  BSYNC.RECONVERGENT B1 ;  /* 0x0000000000017941 */ /* 0x000fea0003800200 */
.L_x_13:
[----:B------:R-:W-:Y:S01]  /*1af0*/  FADD R7, R7, -R8 ;  /* 0x8000000807077221 */ /* 0x000fe20000000000 */
[----:B------:R-:W-:Y:S06]  /*1b00*/  BRA `(.L_x_11) ;  /* 0x0000000000647947 */ /* 0x000fec0003800000 */
.L_x_12:
[C---:B------:R-:W-:Y:S01]  /*1b10*/  LOP3.LUT R8, R7.reuse, 0xff800000, RZ, 0xc0, !PT ;  /* 0xff80000007087812 */ /* 0x040fe200078ec0ff */
[----:B------:R-:W-:Y:S01]  /*1b20*/  IMAD.MOV.U32 R12, RZ, RZ, 0x7fffffff ;  /* 0x7fffffffff0c7424 */ /* 0x000fe200078e00ff */
[C---:B------:R-:W-:Y:S01]  /*1b30*/  ISETP.GT.U32.AND P0, PT, R7.reuse, 0x7f7fffff, PT ;  /* 0x7f7fffff0700780c */ /* 0x040fe20003f04070 */
[----:B------:R-:W-:Y:S02]  /*1b40*/  BSSY.RECONVERGENT B1, `(.L_x_15) ;  /* 0x0000013000017945 */ /* 0x000fe40003800200 */
[----:B------:R-:W-:Y:S01]  /*1b50*/  VIADD R9, R8, 0xc0800000 ;  /* 0xc080000008097836 */ /* 0x000fe20000000000 */
[----:B------:R-:W-:Y:S02]  /*1b60*/  LOP3.LUT R8, R7, 0x7fffff, RZ, 0xc0, !PT ;  /* 0x007fffff07087812 */ /* 0x000fe400078ec0ff */
[----:B------:R-:W-:Y:S02]  /*1b70*/  FSEL R12, R12, 8388608, P0 ;  /* 0x4b0000000c0c7808 */ /* 0x000fe40000000000 */
[----:B------:R-:W-:-:S02]  /*1b80*/  ISETP.NE.AND P1, PT, R9, RZ, PT ;  /* 0x000000ff0900720c */ /* 0x000fc40003f25270 */
[----:B------:R-:W-:-:S11]  /*1b90*/  LOP3.LUT R8, R8, 0x3f800000, RZ, 0xfc, !PT ;  /* 0x3f80000008087812 */ /* 0x000fd600078efcff */
[----:B------:R-:W-:Y:S05]  /*1ba0*/  @!P1 BRA `(.L_x_16) ;  /* 0x0000000000309947 */ /* 0x000fea0003800000 */
.L_x_17:
[----:B------:R-:W-:-:S05]  /*1bb0*/  VIMNMX.U32 R7, PT, PT, R9, 0xb800000, PT ;  /* 0x0b80000009077848 */ /* 0x000fca0003fe0000 */
[----:B------:R-:W-:Y:S02]  /*1bc0*/  IMAD.IADD R8, R7, 0x1, R8 ;  /* 0x0000000107087824 */ /* 0x000fe400078e0208 */
[----:B------:R-:W-:Y:S02]  /*1bd0*/  IMAD.IADD R9, R9, 0x1, -R7 ;  /* 0x0000000109097824 */ /* 0x000fe400078e0a07 */
[----:B------:R-:W-:-:S03]  /*1be0*/  FADD R11, R8, -R8 ;  /* 0x80000008080b7221 */ /* 0x000fc60000000000 */
[----:B------:R-:W-:Y:S01]  /*1bf0*/  ISETP.NE.AND P1, PT, R9, RZ, PT ;  /* 0x000000ff0900720c */ /* 0x000fe20003f25270 */
[----:B------:R-:W-:-:S04]  /*1c00*/  FADD R11, R8, R11 ;  /* 0x0000000b080b7221 */ /* 0x000fc80000000000 */
[----:B------:R-:W-:-:S04]  /*1c10*/  FADD R10, R8, -R11 ;  /* 0x8000000b080a7221 */ /* 0x000fc80000000000 */
[----:B------:R-:W-:-:S04]  /*1c20*/  FFMA.RZ R10, R10, 1, R11 ;  /* 0x3f8000000a0a7823 */ /* 0x000fc8000000c00b */
[----:B------:R-:W0:Y:S02]  /*1c30*/  FRND.TRUNC R11, R10 ;  /* 0x0000000a000b7307 */ /* 0x000e24000020d000 */
[----:B0-----:R-:W-:-:S05]  /*1c40*/  FADD R8, R8, -R11 ;  /* 0x8000000b08087221 */ /* 0x001fca0000000000 */
[----:B------:R-:W-:-:S13]  /*1c50*/  ISETP.NE.AND P0, PT, R8, RZ, PT ;  /* 0x000000ff0800720c */ /* 0x000fda0003f05270 */
[----:B------:R-:W-:Y:S05]  /*1c60*/  @P0 BRA P1, `(.L_x_17) ;  /* 0xfffffffc00d00947 */ /* 0x000fea000083ffff */
.L_x_16:
[----:B------:R-:W-:Y:S05]  /*1c70*/  BSYNC.RECONVERGENT B1 ;  /* 0x0000000000017941 */ /* 0x000fea0003800200 */
.L_x_15:
[----:B------:R-:W-:-:S04]  /*1c80*/  FMUL R7, R8, 1.1920928955078125e-07 ;  /* 0x3400000008077820 */ /* 0x000fc80000400000 */
[----:B------:R-:W-:-:S07]  /*1c90*/  FMUL R7, R12, R7 ;  /* 0x000000070c077220 */ /* 0x000fce0000400000 */
.L_x_11:
[----:B------:R-:W-:Y:S05]  /*1ca0*/  BSYNC.RECONVERGENT B0 ;  /* 0x0000000000007941 */ /* 0x000fea0003800200 */
.L_x_10:
[C---:B------:R-:W-:Y:S01]  /*1cb0*/  FSETP.NAN.AND P0, PT, |R7|.reuse, |R7|, PT ;  /* 0x400000070700720b */ /* 0x040fe20003f08200 */
[----:B------:R-:W-:Y:S01]  /*1cc0*/  IMAD.MOV.U32 R11, RZ, RZ, 0x3f000000 ;  /* 0x3f000000ff0b7424 */ /* 0x000fe200078e00ff */
[C---:B------:R-:W-:Y:S01]  /*1cd0*/  LOP3.LUT R6, R7.reuse, 0x80000000, R6, 0xb8, !PT ;  /* 0x8000000007067812 */ /* 0x040fe200078eb806 */
[----:B------:R-:W-:Y:S03]  /*1ce0*/  BSSY.RECONVERGENT B0, `(.L_x_18) ;  /* 0x0000033000007945 */ /* 0x000fe60003800200 */
[----:B------:R-:W-:-:S04]  /*1cf0*/  FSEL R6, R7, R6, P0 ;  /* 0x0000000607067208 */ /* 0x000fc80000000000 */
[----:B------:R-:W-:-:S13]  /*1d00*/  FSETP.GEU.AND P0, PT, R6, RZ, PT ;  /* 0x000000ff0600720b */ /* 0x000fda0003f0e000 */
[----:B------:R-:W-:-:S04]  /*1d10*/  @!P0 FADD R6, R6, 1 ;  /* 0x3f80000006068421 */ /* 0x000fc80000000000 */
[----:B------:R-:W-:-:S04]  /*1d20*/  FMUL R7, R6, 6 ;  /* 0x40c0000006077820 */ /* 0x000fc80000400000 */
[----:B------:R-:W0:Y:S02]  /*1d30*/  F2I.TRUNC.NTZ R8, R7 ;  /* 0x0000000700087305 */ /* 0x000e24000020f100 */
[----:B0-----:R-:W-:Y:S01]  /*1d40*/  IMAD.HI R6, R8, 0x2aaaaaab, RZ ;  /* 0x2aaaaaab08067827 */ /* 0x001fe200078e02ff */
[----:B------:R-:W-:-:S04]  /*1d50*/  I2FP.F32.S32 R10, R8 ;  /* 0x00000008000a7245 */ /* 0x000fc80000201400 */
[----:B------:R-:W-:Y:S01]  /*1d60*/  LEA.HI R9, R6, R6, RZ, 0x1 ;  /* 0x0000000606097211 */ /* 0x000fe200078f08ff */
[----:B------:R-:W-:Y:S01]  /*1d70*/  FFMA R6, R4, R11, 0.5 ;  /* 0x3f00000004067423 */ /* 0x000fe2000000000b */
[----:B------:R-:W-:Y:S02]  /*1d80*/  HFMA2 R11, -RZ, RZ, 1.875, 0 ;  /* 0x3f800000ff0b7431 */ /* 0x000fe400000001ff */
[----:B------:R-:W-:Y:S01]  /*1d90*/  FADD R10, R7, -R10 ;  /* 0x8000000a070a7221 */ /* 0x000fe20000000000 */
[----:B------:R-:W-:Y:S01]  /*1da0*/  IMAD R12, R9, -0x6, R8 ;  /* 0xfffffffa090c7824 */ /* 0x000fe200078e0208 */
[----:B------:R-:W-:Y:S02]  /*1db0*/  FMNMX R6, R6, 1, PT ;  /* 0x3f80000006067809 */ /* 0x000fe40003800000 */
[----:B------:R-:W-:Y:S02]  /*1dc0*/  FADD R8, -R10, 1 ;  /* 0x3f8000000a087421 */ /* 0x000fe40000000100 */
[----:B------:R-:W-:Y:S01]  /*1dd0*/  ISETP.GT.AND P0, PT, R12, 0x1, PT ;  /* 0x000000010c00780c */ /* 0x000fe20003f04270 */
[----:B------:R-:W-:Y:S01]  /*1de0*/  FMUL R7, R6, 0.19999998807907104492 ;  /* 0x3e4ccccc06077820 */ /* 0x000fe20000400000 */
[--C-:B------:R-:W-:Y:S01]  /*1df0*/  FFMA R9, R10, -0.80000001192092895508, R11.reuse ;  /* 0xbf4ccccd0a097823 */ /* 0x100fe2000000000b */
[----:B------:R-:W-:-:S03]  /*1e00*/  FFMA R11, R8, -0.80000001192092895508, R11 ;  /* 0xbf4ccccd080b7823 */ /* 0x000fc6000000000b */
[C---:B------:R-:W-:Y:S01]  /*1e10*/  FMUL R13, R6.reuse, R9 ;  /* 0x00000009060d7220 */ /* 0x040fe20000400000 */
[----:B------:R-:W-:-:S06]  /*1e20*/  FMUL R11, R6, R11 ;  /* 0x0000000b060b7220 */ /* 0x000fcc0000400000 */
[----:B------:R-:W-:Y:S05]  /*1e30*/  @P0 BRA `(.L_x_19) ;  /* 0x00000000002c0947 */ /* 0x000fea0003800000 */
[----:B------:R-:W-:Y:S01]  /*1e40*/  ISETP.NE.AND P0, PT, R12, RZ, PT ;  /* 0x000000ff0c00720c */ /* 0x000fe20003f05270 */
[----:B------:R-:W-:Y:S02]  /*1e50*/  IMAD.MOV.U32 R10, RZ, RZ, R11 ;  /* 0x000000ffff0a7224 */ /* 0x000fe400078e000b */
[----:B------:R-:W-:Y:S02]  /*1e60*/  IMAD.MOV.U32 R8, RZ, RZ, R6 ;  /* 0x000000ffff087224 */ /* 0x000fe400078e0006 */
[----:B------:R-:W-:-:S08]  /*1e70*/  IMAD.MOV.U32 R9, RZ, RZ, R7 ;  /* 0x000000ffff097224 */ /* 0x000fd000078e0007 */
[----:B------:R-:W-:Y:S05]  /*1e80*/  @!P0 BRA `(.L_x_20) ;  /* 0x0000000000608947 */ /* 0x000fea0003800000 */
[----:B------:R-:W-:Y:S01]  /*1e90*/  ISETP.NE.AND P0, PT, R12, 0x1, PT ;  /* 0x000000010c00780c */ /* 0x000fe20003f05270 */
[----:B------:R-:W-:Y:S02]  /*1ea0*/  IMAD.MOV.U32 R10, RZ, RZ, R6 ;  /* 0x000000ffff0a7224 */ /* 0x000fe400078e0006 */
[----:B------:R-:W-:Y:S02]  /*1eb0*/  IMAD.MOV.U32 R9, RZ, RZ, R7 ;  /* 0x000000ffff097224 */ /* 0x000fe400078e0007 */
[----:B------:R-:W-:-:S08]  /*1ec0*/  IMAD.MOV.U32 R8, RZ, RZ, R13 ;  /* 0x000000ffff087224 */ /* 0x000fd000078e000d */
[----:B------:R-:W-:Y:S05]  /*1ed0*/  @!P0 BRA `(.L_x_20) ;  /* 0x00000000004c8947 */ /* 0x000fea0003800000 */
[----:B------:R-:W-:Y:S05]  /*1ee0*/  BRA `(.L_x_21) ;  /* 0x00000000003c7947 */ /* 0x000fea0003800000 */
.L_x_19:
[----:B------:R-:W-:Y:S01]  /*1ef0*/  ISETP.NE.AND P0, PT, R12, 0x2, PT ;  /* 0x000000020c00780c */ /* 0x000fe20003f05270 */
[----:B------:R-:W-:Y:S01]  /*1f00*/  IMAD.MOV.U32 R8, RZ, RZ, R7 ;  /* 0x000000ffff087224 */ /* 0x000fe200078e0007 */
[----:B------:R-:W-:Y:S01]  /*1f10*/  MOV R9, R11 ;  /* 0x0000000b00097202 */ /* 0x000fe20000000f00 */
[----:B------:R-:W-:-:S10]  /*1f20*/  IMAD.MOV.U32 R10, RZ, RZ, R6 ;  /* 0x000000ffff0a7224 */ /* 0x000fd400078e0006 */
[----:B------:R-:W-:Y:S05]  /*1f30*/  @!P0 BRA `(.L_x_20) ;  /* 0x0000000000348947 */ /* 0x000fea0003800000 */
[----:B------:R-:W-:Y:S01]  /*1f40*/  ISETP.NE.AND P0, PT, R12, 0x3, PT ;  /* 0x000000030c00780c */ /* 0x000fe20003f05270 */
[----:B------:R-:W-:Y:S02]  /*1f50*/  IMAD.MOV.U32 R8, RZ, RZ, R7 ;  /* 0x000000ffff087224 */ /* 0x000fe400078e0007 */
[----:B------:R-:W-:Y:S02]  /*1f60*/  IMAD.MOV.U32 R9, RZ, RZ, R6 ;  /* 0x000000ffff097224 */ /* 0x000fe400078e0006 */
[----:B------:R-:W-:-:S08]  /*1f70*/  IMAD.MOV.U32 R10, RZ, RZ, R13 ;  /* 0x000000ffff0a7224 */ /* 0x000fd000078e000d */
[----:B------:R-:W-:Y:S05]  /*1f80*/  @!P0 BRA `(.L_x_20) ;  /* 0x0000000000208947 */ /* 0x000fea0003800000 */
[----:B------:R-:W-:Y:S01]  /*1f90*/  ISETP.NE.AND P0, PT, R12, 0x4, PT ;  /* 0x000000040c00780c */ /* 0x000fe20003f05270 */
[----:B------:R-:W-:Y:S01]  /*1fa0*/  IMAD.MOV.U32 R8, RZ, RZ, R11 ;  /* 0x000000ffff087224 */ /* 0x000fe200078e000b */
[----:B------:R-:W-:Y:S01]  /*1fb0*/  MOV R10, R7 ;  /* 0x00000007000a7202 */ /* 0x000fe20000000f00 */
[----:B------:R-:W-:-:S10]  /*1fc0*/  IMAD.MOV.U32 R9, RZ, RZ, R6 ;  /* 0x000000ffff097224 */ /* 0x000fd400078e0006 */
[----:B------:R-:W-:Y:S05]  /*1fd0*/  @!P0 BRA `(.L_x_20) ;  /* 0x00000000000c8947 */ /* 0x000fea0003800000 */
.L_x_21:
[----:B------:R-:W-:Y:S02]  /*1fe0*/  IMAD.MOV.U32 R8, RZ, RZ, R6 ;  /* 0x000000ffff087224 */ /* 0x000fe400078e0006 */
[----:B------:R-:W-:Y:S02]  /*1ff0*/  IMAD.MOV.U32 R10, RZ, RZ, R7 ;  /* 0x000000ffff0a7224 */ /* 0x000fe400078e0007 */
[----:B------:R-:W-:-:S07]  /*2000*/  IMAD.MOV.U32 R9, RZ, RZ, R13 ;  /* 0x000000ffff097224 */ /* 0x000fce00078e000d */
.L_x_20:
[----:B------:R-:W-:Y:S05]  /*2010*/  BSYNC.RECONVERGENT B0 ;  /* 0x0000000000007941 */ /* 0x000fea0003800200 */
.L_x_18:
[----:B------:R-:W0:Y:S01]  /*2020*/  LDCU.64 UR4, c[0x0][0x380] ;  /* 0x00007000ff0477ac */ /* 0x000e220008000a00 */
[----:B------:R-:W-:-:S04]  /*2030*/  IMAD R6, R0, R2, R5 ;  /* 0x0000000200067224 */ /* 0x000fc800078e0205 */
[----:B------:R-:W-:-:S05]  /*2040*/  IMAD.SHL.U32 R7, R6, 0x4, RZ ;  /* 0x0000000406077824 */ /* 0x000fca00078e00ff */
[----:B0-----:R-:W-:-:S04]  /*2050*/  IADD3 R6, P0, PT, R7, UR4, RZ ;  /* 0x0000000407067c10 */ /* 0x001fc8000ff1e0ff */
[----:B------:R-:W-:-:S05]  /*2060*/  LEA.HI.X.SX32 R7, R7, UR5, 0x1, P0 ;  /* 0x0000000507077c11 */ /* 0x000fca00080f0eff */
[----:B------:R-:W2:Y:S04]  /*2070*/  LDG.E.U8 R11, desc[UR6][R6.64] ;  /* 0x00000006060b7981 */ /* 0x000ea8000c1e1100 */
[----:B------:R-:W3:Y:S04]  /*2080*/  LDG.E.U8 R13, desc[UR6][R6.64+0x1] ;  /* 0x00000106060d7981 */ /* 0x000ee8000c1e1100 */
[----:B------:R-:W4:Y:S01]  /*2090*/  LDG.E.U8 R14, desc[UR6][R6.64+0x2] ;  /* 0x00000206060e7981 */ /* 0x000f22000c1e1100 */
[----:B------:R-:W-:Y:S01]  /*20a0*/  FSETP.GT.AND P0, PT, R4, 1.5, PT ;  /* 0x3fc000000400780b */ /* 0x000fe20003f04000 */
[----:B------:R-:W-:Y:S01]  /*20b0*/  FMUL R12, R9, 200 ;  /* 0x43480000090c7820 */ /* 0x000fe20000400000 */
[----:B------:R-:W-:Y:S01]  /*20c0*/  FMUL R4, R10, 200 ;  /* 0x434800000a047820 */ /* 0x000fe20000400000 */
[----:B------:R-:W-:Y:S01]  /*20d0*/  FMUL R15, R8, 200 ;  /* 0x43480000080f7820 */ /* 0x000fe20000400000 */
[----:B------:R-:W-:-:S02]  /*20e0*/  ISETP.EQ.OR P0, PT, R5, RZ, !P0 ;  /* 0x000000ff0500720c */ /* 0x000fc40004702670 */
[----:B------:R-:W-:Y:S01]  /*20f0*/  IADD3 R3, PT, PT, R3, -0x1, RZ ;  /* 0xffffffff03037810 */ /* 0x000fe20007ffe0ff */
[----:B------:R-:W2:Y:S08]  /*2100*/  F2I.TRUNC.NTZ R12, R12 ;  /* 0x0000000c000c7305 */ /* 0x000eb0000020f100 */
[----:B------:R-:W3:Y:S02]  /*2110*/  F2I.TRUNC.NTZ R4, R4 ;  /* 0x0000000400047305 */ /* 0x000ee4000020f100 */
[----:B------:R-:W-:-:S05]  /*2120*/  @!P0 VIADD R16, R2, 0xffffffff ;  /* 0xffffffff02108836 */ /* 0x000fca0000000000 */
[----:B------:R-:W-:Y:S01]  /*2130*/  ISETP.LT.AND P0, PT, R5, R16, !P0 ;  /* 0x000000100500720c */ /* 0x000fe20004701270 */
[----:B------:R-:W4:Y:S03]  /*2140*/  F2I.TRUNC.NTZ R15, R15 ;  /* 0x0000000f000f7305 */ /* 0x000f26000020f100 */
[----:B------:R-:W-:-:S04]  /*2150*/  ISETP.EQ.OR P0, PT, R0, RZ, !P0 ;  /* 0x000000ff0000720c */ /* 0x000fc80004702670 */
[----:B------:R-:W-:Y:S02]  /*2160*/  ISETP.GE.OR P0, PT, R0, R3, P0 ;  /* 0x000000030000720c */ /* 0x000fe40000706670 */
[----:B--2---:R-:W-:Y:S02]  /*2170*/  VIADDMNMX R11, R12, R11, 0xff, PT ;  /* 0x000000ff0c0b7446 */ /* 0x004fe4000380010b */
[----:B---3--:R-:W-:-:S03]  /*2180*/  VIADDMNMX R13, R4, R13, 0xff, PT ;  /* 0x000000ff040d7446 */ /* 0x008fc6000380010d */
[----:B------:R0:W-:Y:S01]  /*2190*/  STG.E.U8 desc[UR6][R6.64], R11 ;  /* 0x0000000b06007986 */ /* 0x0001e2000c101106 */
[----:B----4-:R-:W-:-:S03]  /*21a0*/  VIADDMNMX R3, R15, R14, 0xff, PT ;  /* 0x000000ff0f037446 */ /* 0x010fc6000380010e */
[----:B------:R0:W-:Y:S04]  /*21b0*/  STG.E.U8 desc[UR6][R6.64+0x1], R13 ;  /* 0x0000010d06007986 */ /* 0x0001e8000c101106 */
[----:B------:R0:W-:Y:S01]  /*21c0*/  STG.E.U8 desc[UR6][R6.64+0x2], R3 ;  /* 0x0000020306007986 */ /* 0x0001e2000c101106 */
[----:B------:R-:W-:Y:S05]  /*21d0*/  @P0 EXIT ;  /* 0x000000000000094d */ /* 0x000fea0003800000 */
[----:B0-----:R-:W2:Y:S04]  /*21e0*/  LDG.E.U8 R13, desc[UR6][R6.64+-0x4] ;  /* 0xfffffc06060d7981 */ /* 0x001ea8000c1e1100 */
[----:B------:R-:W3:Y:S04]  /*21f0*/  LDG.E.U8 R12, desc[UR6][R6.64+-0x3] ;  /* 0xfffffd06060c7981 */ /* 0x000ee8000c1e1100 */
[----:B------:R-:W4:Y:S04]  /*2200*/  LDG.E.U8 R14, desc[UR6][R6.64+-0x2] ;  /* 0xfffffe06060e7981 */ /* 0x000f28000c1e1100 */
[----:B------:R-:W5:Y:S04]  /*2210*/  LDG.E.U8 R17, desc[UR6][R6.64+0x4] ;  /* 0x0000040606117981 */ /* 0x000f68000c1e1100 */
[----:B------:R-:W5:Y:S04]  /*2220*/  LDG.E.U8 R16, desc[UR6][R6.64+0x5] ;  /* 0x0000050606107981 */ /* 0x000f68000c1e1100 */
[----:B------:R-:W5:Y:S01]  /*2230*/  LDG.E.U8 R4, desc[UR6][R6.64+0x6] ;  /* 0x0000060606047981 */ /* 0x000f62000c1e1100 */
[----:B------:R-:W-:Y:S01]  /*2240*/  FMUL R3, R10, 100 ;  /* 0x42c800000a037820 */ /* 0x000fe20000400000 */
[----:B------:R-:W-:Y:S01]  /*2250*/  FMUL R10, R9, 100 ;  /* 0x42c80000090a7820 */ /* 0x000fe20000400000 */
[----:B------:R-:W-:Y:S01]  /*2260*/  FMUL R11, R8, 100 ;  /* 0x42c80000080b7820 */ /* 0x000fe20000400000 */
[----:B------:R-:W-:-:S03]  /*2270*/  IMAD R0, R0, R2, -R2 ;  /* 0x0000000200007224 */ /* 0x000fc600078e0a02 */
[----:B------:R-:W-:Y:S01]  /*2280*/  F2I.TRUNC.NTZ R3, R3 ;  /* 0x0000000300037305 */ /* 0x000fe2000020f100 */
[----:B------:R-:W-:-:S04]  /*2290*/  IMAD.IADD R0, R5, 0x1, R0 ;  /* 0x0000000105007824 */ /* 0x000fc800078e0200 */
[----:B------:R-:W-:-:S03]  /*22a0*/  IMAD.SHL.U32 R0, R0, 0x4, RZ ;  /* 0x0000000400007824 */ /* 0x000fc600078e00ff */
[----:B------:R-:W2:Y:S02]  /*22b0*/  F2I.TRUNC.NTZ R10, R10 ;  /* 0x0000000a000a7305 */ /* 0x000ea4000020f100 */
[----:B------:R-:W-:-:S04]  /*22c0*/  IADD3 R8, P0, PT, R0, UR4, RZ ;  /* 0x0000000400087c10 */ /* 0x000fc8000ff1e0ff */
[----:B------:R-:W-:Y:S02]  /*22d0*/  LEA.HI.X.SX32 R9, R0, UR5, 0x1, P0 ;  /* 0x0000000500097c11 */ /* 0x000fe400080f0eff */
[----:B------:R-:W4:Y:S01]  /*22e0*/  F2I.TRUNC.NTZ R11, R11 ;  /* 0x0000000b000b7305 */ /* 0x000f22000020f100 */
[----:B--2---:R-:W-:Y:S02]  /*22f0*/  VIADDMNMX R13, R10, R13, 0xff, PT ;  /* 0x000000ff0a0d7446 */ /* 0x004fe4000380010d */
[----:B---3--:R-:W-:-:S03]  /*2300*/  VIADDMNMX R5, R3, R12, 0xff, PT ;  /* 0x000000ff03057446 */ /* 0x008fc6000380010c */
[----:B------:R-:W-:Y:S01]  /*2310*/  STG.E.U8 desc[UR6][R6.64+-0x4], R13 ;  /* 0xfffffc0d06007986 */ /* 0x000fe2000c101106 */
[----:B----4-:R-:W-:-:S03]  /*2320*/  VIADDMNMX R15, R11, R14, 0xff, PT ;  /* 0x000000ff0b0f7446 */ /* 0x010fc6000380010e */
[----:B------:R0:W-:Y:S01]  /*2330*/  STG.E.U8 desc[UR6][R6.64+-0x3], R5 ;  /* 0xfffffd0506007986 */ /* 0x0001e2000c101106 */
[----:B-----5:R-:W-:-:S03]  /*2340*/  VIADDMNMX R17, R10, R17, 0xff, PT ;  /* 0x000000ff0a117446 */ /* 0x020fc60003800111 */
[----:B------:R-:W-:Y:S01]  /*2350*/  STG.E.U8 desc[UR6][R6.64+-0x2], R15 ;  /* 0xfffffe0f06007986 */ /* 0x000fe2000c101106 */
[----:B------:R-:W-:-:S03]  /*2360*/  VIADDMNMX R19, R3, R16, 0xff, PT ;  /* 0x000000ff03137446 */ /* 0x000fc60003800110 */
[----:B------:R-:W-:Y:S01]  /*2370*/  STG.E.U8 desc[UR6][R6.64+0x4], R17 ;  /* 0x0000041106007986 */ /* 0x000fe2000c101106 */
[----:B------:R-:W-:-:S03]  /*2380*/  VIADDMNMX R21, R11, R4, 0xff, PT ;  /* 0x000000ff0b157446 */ /* 0x000fc60003800104 */
[----:B------:R-:W-:Y:S04]  /*2390*/  STG.E.U8 desc[UR6][R6.64+0x5], R19 ;  /* 0x0000051306007986 */ /* 0x000fe8000c101106 */
[----:B------:R1:W-:Y:S04]  /*23a0*/  STG.E.U8 desc[UR6][R6.64+0x6], R21 ;  /* 0x0000061506007986 */ /* 0x0003e8000c101106 */
[----:B0-----:R-:W2:Y:S04]  /*23b0*/  LDG.E.U8 R5, desc[UR6][R8.64] ;  /* 0x0000000608057981 */ /* 0x001ea8000c1e1100 */
[----:B------:R-:W3:Y:S04]  /*23c0*/  LDG.E.U8 R0, desc[UR6][R8.64+0x1] ;  /* 0x0000010608007981 */ /* 0x000ee8000c1e1100 */
[----:B------:R-:W4:Y:S01]  /*23d0*/  LDG.E.U8 R4, desc[UR6][R8.64+0x2] ;  /* 0x0000020608047981 */ /* 0x000f22000c1e1100 */
[----:B--2---:R-:W-:-:S02]  /*23e0*/  VIADDMNMX R13, R10, R5, 0xff, PT ;  /* 0x000000ff0a0d7446 */ /* 0x004fc40003800105 */
[----:B---3--:R-:W-:-:S03]  /*23f0*/  VIADDMNMX R23, R3, R0, 0xff, PT ;  /* 0x000000ff03177446 */ /* 0x008fc60003800100 */
[----:B------:R-:W-:Y:S01]  /*2400*/  STG.E.U8 desc[UR6][R8.64], R13 ;  /* 0x0000000d08007986 */ /* 0x000fe2000c101106 */
[----:B----4-:R-:W-:Y:S01]  /*2410*/  VIADDMNMX R25, R11, R4, 0xff, PT ;  /* 0x000000ff0b197446 */ /* 0x010fe20003800104 */
[----:B------:R-:W-:Y:S02]  /*2420*/  IMAD.WIDE R4, R2, 0x4, R6 ;  /* 0x0000000402047825 */ /* 0x000fe400078e0206 */
[----:B------:R-:W-:Y:S04]  /*2430*/  STG.E.U8 desc[UR6][R8.64+0x1], R23 ;  /* 0x0000011708007986 */ /* 0x000fe8000c101106 */
[----:B------:R-:W-:Y:S04]  /*2440*/  STG.E.U8 desc[UR6][R8.64+0x2], R25 ;  /* 0x0000021908007986 */ /* 0x000fe8000c101106 */
[----:B-1----:R-:W2:Y:S04]  /*2450*/  LDG.E.U8 R7, desc[UR6][R4.64] ;  /* 0x0000000604077981 */ /* 0x002ea8000c1e1100 */
[----:B------:R-:W3:Y:S04]  /*2460*/  LDG.E.U8 R0, desc[UR6][R4.64+0x1] ;  /* 0x0000010604007981 */ /* 0x000ee8000c1e1100 */
[----:B------:R-:W4:Y:S01]  /*2470*/  LDG.E.U8 R2, desc[UR6][R4.64+0x2] ;  /* 0x0000020604027981 */ /* 0x000f22000c1e1100 */
[----:B--2---:R-:W-:-:S02]  /*2480*/  VIADDMNMX R7, R10, R7, 0xff, PT ;  /* 0x000000ff0a077446 */ /* 0x004fc40003800107 */
[----:B---3--:R-:W-:-:S03]  /*2490*/  VIADDMNMX R3, R3, R0, 0xff, PT ;  /* 0x000000ff03037446 */ /* 0x008fc60003800100 */
[----:B------:R-:W-:Y:S01]  /*24a0*/  STG.E.U8 desc[UR6][R4.64], R7 ;  /* 0x0000000704007986 */ /* 0x000fe2000c101106 */
[----:B----4-:R-:W-:-:S03]  /*24b0*/  VIADDMNMX R11, R11, R2, 0xff, PT ;  /* 0x000000ff0b0b7446 */ /* 0x010fc60003800102 */
[----:B------:R-:W-:Y:S04]  /*24c0*/  STG.E.U8 desc[UR6][R4.64+0x1], R3 ;  /* 0x0000010304007986 */ /* 0x000fe8000c101106 */
[----:B------:R-:W-:Y:S01]  /*24d0*/  STG.E.U8 desc[UR6][R4.64+0x2], R11 ;  /* 0x0000020b04007986 */ /* 0x000fe2000c101106 */
[----:B------:R-:W-:Y:S05]  /*24e0*/  EXIT ;  /* 0x000000000000794d */ /* 0x000fea0003800000 */
        .weak           $__internal_0_$__cuda_sm3x_div_rn_noftz_f32_slowpath
        .type           $__internal_0_$__cuda_sm3x_div_rn_noftz_f32_slowpath,@function
        .size           $__internal_0_$__cuda_sm3x_div_rn_noftz_f32_slowpath,(.L_x_47 - $__internal_0_$__cuda_sm3x_div_rn_noftz_f32_slowpath)
$__internal_0_$__cuda_sm3x_div_rn_noftz_f32_slowpath:
[----:B------:R-:W-:Y:S01]  /*24f0*/  SHF.R.U32.HI R0, RZ, 0x17, R4 ;  /* 0x00000017ff007819 */ /* 0x000fe20000011604 */
[----:B------:R-:W-:Y:S04]  /*2500*/  BSSY.RECONVERGENT B0, `(.L_x_22) ;  /* 0x000005c000007945 */ /* 0x000fe80003800200 */
[----:B------:R-:W-:Y:S01]  /*2510*/  BSSY.RELIABLE B2, `(.L_x_23) ;  /* 0x000001a000027945 */ /* 0x000fe20003800100 */
[----:B------:R-:W-:-:S05]  /*2520*/  LOP3.LUT R10, R0, 0xff, RZ, 0xc0, !PT ;  /* 0x000000ff000a7812 */ /* 0x000fca00078ec0ff */
[----:B------:R-:W-:-:S05]  /*2530*/  VIADD R8, R10, 0xffffffff ;  /* 0xffffffff0a087836 */ /* 0x000fca0000000000 */
[----:B------:R-:W-:-:S13]  /*2540*/  ISETP.GT.U32.AND P0, PT, R8, 0xfd, PT ;  /* 0x000000fd0800780c */ /* 0x000fda0003f04070 */
[----:B------:R-:W-:Y:S01]  /*2550*/  @!P0 IMAD.MOV.U32 R5, RZ, RZ, RZ ;  /* 0x000000ffff058224 */ /* 0x000fe200078e00ff */
[----:B------:R-:W-:Y:S06]  /*2560*/  @!P0 BRA `(.L_x_24) ;  /* 0x0000000000508947 */ /* 0x000fec0003800000 */
[----:B------:R-:W-:Y:S01]  /*2570*/  FSETP.GTU.FTZ.AND P0, PT, |R4|, +INF , PT ;  /* 0x7f8000000400780b */ /* 0x000fe20003f1c200 */
[----:B------:R-:W-:-:S12]  /*2580*/  IMAD.MOV.U32 R0, RZ, RZ, R4 ;  /* 0x000000ffff007224 */ /* 0x000fd800078e0004 */
[----:B------:R-:W-:Y:S05]  /*2590*/  @P0 BREAK.RELIABLE B2 ;  /* 0x0000000000020942 */ /* 0x000fea0003800100 */
[----:B------:R-:W-:Y:S05]  /*25a0*/  @P0 BRA `(.L_x_25) ;  /* 0x0000000400400947 */ /* 0x000fea0003800000 */
[----:B------:R-:W-:-:S05]  /*25b0*/  IMAD.MOV.U32 R3, RZ, RZ, 0x43c80000 ;  /* 0x43c80000ff037424 */ /* 0x000fca00078e00ff */
[----:B------:R-:W-:-:S13]  /*25c0*/  LOP3.LUT P0, RZ, R4, 0x7fffffff, R3, 0xc8, !PT ;  /* 0x7fffffff04ff7812 */ /* 0x000fda000780c803 */
[----:B------:R-:W-:Y:S05]  /*25d0*/  @!P0 BREAK.RELIABLE B2 ;  /* 0x0000000000028942 */ /* 0x000fea0003800100 */
[----:B------:R-:W-:Y:S05]  /*25e0*/  @!P0 BRA `(.L_x_26) ;  /* 0x0000000400288947 */ /* 0x000fea0003800000 */
[----:B------:R-:W-:Y:S02]  /*25f0*/  FSETP.NEU.FTZ.AND P0, PT, |R0|, +INF , PT ;  /* 0x7f8000000000780b */ /* 0x000fe40003f1d200 */
[----:B------:R-:W-:-:S04]  /*2600*/  LOP3.LUT P1, RZ, R3, 0x7fffffff, RZ, 0xc0, !PT ;  /* 0x7fffffff03ff7812 */ /* 0x000fc8000782c0ff */
[----:B------:R-:W-:-:S13]  /*2610*/  PLOP3.LUT P0, PT, P0, P1, PT, 0x2f, 0xf2 ;  /* 0x0000000000f2781c */ /* 0x000fda0000702577 */
[----:B------:R-:W-:Y:S05]  /*2620*/  @P0 BREAK.RELIABLE B2 ;  /* 0x0000000000020942 */ /* 0x000fea0003800100 */
[----:B------:R-:W-:Y:S05]  /*2630*/  @P0 BRA `(.L_x_27) ;  /* 0x00000004000c0947 */ /* 0x000fea0003800000 */
[----:B------:R-:W-:-:S13]  /*2640*/  LOP3.LUT P0, RZ, R4, 0x7fffffff, RZ, 0xc0, !PT ;  /* 0x7fffffff04ff7812 */ /* 0x000fda000780c0ff */
[----:B------:R-:W-:Y:S05]  /*2650*/  @!P0 BREAK.RELIABLE B2 ;  /* 0x0000000000028942 */ /* 0x000fea0003800100 */
[----:B------:R-:W-:Y:S05]  /*2660*/  @!P0 BRA `(.L_x_28) ;  /* 0x0000000000f48947 */ /* 0x000fea0003800000 */
[----:B------:R-:W-:Y:S01]  /*2670*/  ISETP.GE.AND P0, PT, R8, RZ, PT ;  /* 0x000000ff0800720c */ /* 0x000fe20003f06270 */
[----:B------:R-:W-:-:S12]  /*2680*/  HFMA2 R5, -RZ, RZ, 0, 0 ;  /* 0x00000000ff057431 */ /* 0x000fd800000001ff */
[----:B------:R-:W-:Y:S01]  /*2690*/  @!P0 FFMA R4, R0, 1.84467440737095516160e+19, RZ ;  /* 0x5f80000000048823 */ /* 0x000fe200000000ff */
[----:B------:R-:W-:-:S07]  /*26a0*/  @!P0 VIADD R5, R5, 0x40 ;  /* 0x0000004005058836 */ /* 0x000fce0000000000 */
.L_x_24:
[----:B------:R-:W-:Y:S05]  /*26b0*/  BSYNC.RELIABLE B2 ;  /* 0x0000000000027941 */ /* 0x000fea0003800100 */
.L_x_23:
[----:B------:R-:W-:Y:S01]  /*26c0*/  LEA R3, R10, 0xc0800000, 0x17 ;  /* 0xc08000000a037811 */ /* 0x000fe200078eb8ff */
[----:B------:R-:W-:Y:S01]  /*26d0*/  UMOV UR4, 0x43c80000 ;  /* 0x43c8000000047882 */ /* 0x000fe20000000000 */
[----:B------:R-:W-:Y:S01]  /*26e0*/  IADD3 R5, PT, PT, R5, 0x87, -R10 ;  /* 0x0000008705057810 */ /* 0x000fe20007ffe80a */
[----:B------:R-:W-:Y:S01]  /*26f0*/  UIADD3 UR4, UPT, UPT, UR4, -0x4000000, URZ ;  /* 0xfc00000004047890 */ /* 0x000fe2000fffe0ff */
[----:B------:R-:W-:Y:S01]  /*2700*/  BSSY.RECONVERGENT B2, `(.L_x_29) ;  /* 0x0000032000027945 */ /* 0x000fe20003800200 */
[----:B------:R-:W-:-:S04]  /*2710*/  IMAD.IADD R4, R4, 0x1, -R3 ;  /* 0x0000000104047824 */ /* 0x000fc800078e0a03 */
[----:B------:R-:W0:Y:S01]  /*2720*/  MUFU.RCP R0, R4 ;  /* 0x0000000400007308 */ /* 0x000e220000001000 */
[----:B------:R-:W-:-:S04]  /*2730*/  FADD.FTZ R3, -R4, -RZ ;  /* 0x800000ff04037221 */ /* 0x000fc80000010100 */
[----:B0-----:R-:W-:-:S04]  /*2740*/  FFMA R11, R0, R3, 1 ;  /* 0x3f800000000b7423 */ /* 0x001fc80000000003 */
[----:B------:R-:W-:-:S04]  /*2750*/  FFMA R0, R0, R11, R0 ;  /* 0x0000000b00007223 */ /* 0x000fc80000000000 */
[----:B------:R-:W-:-:S04]  /*2760*/  FFMA R8, R0, UR4, RZ ;  /* 0x0000000400087c23 */ /* 0x000fc800080000ff */
[----:B------:R-:W-:-:S04]  /*2770*/  FFMA R11, R3, R8, UR4 ;  /* 0x00000004030b7e23 */ /* 0x000fc80008000008 */
[----:B------:R-:W-:-:S04]  /*2780*/  FFMA R11, R0, R11, R8 ;  /* 0x0000000b000b7223 */ /* 0x000fc80000000008 */
[----:B------:R-:W-:-:S04]  /*2790*/  FFMA R12, R3, R11, UR4 ;  /* 0x00000004030c7e23 */ /* 0x000fc8000800000b */
[----:B------:R-:W-:-:S05]  /*27a0*/  FFMA R3, R0, R12, R11 ;  /* 0x0000000c00037223 */ /* 0x000fca000000000b */
[----:B------:R-:W-:-:S04]  /*27b0*/  SHF.R.U32.HI R4, RZ, 0x17, R3 ;  /* 0x00000017ff047819 */ /* 0x000fc80000011603 */
[----:B------:R-:W-:-:S05]  /*27c0*/  LOP3.LUT R4, R4, 0xff, RZ, 0xc0, !PT ;  /* 0x000000ff04047812 */ /* 0x000fca00078ec0ff */
[----:B------:R-:W-:-:S04]  /*27d0*/  IMAD.IADD R10, R4, 0x1, R5 ;  /* 0x00000001040a7824 */ /* 0x000fc800078e0205 */
[----:B------:R-:W-:-:S05]  /*27e0*/  VIADD R4, R10, 0xffffffff ;  /* 0xffffffff0a047836 */ /* 0x000fca0000000000 */
[----:B------:R-:W-:-:S13]  /*27f0*/  ISETP.GE.U32.AND P0, PT, R4, 0xfe, PT ;  /* 0x000000fe0400780c */ /* 0x000fda0003f06070 */
[----:B------:R-:W-:Y:S05]  /*2800*/  @!P0 BRA `(.L_x_30) ;  /* 0x0000000000808947 */ /* 0x000fea0003800000 */
[----:B------:R-:W-:-:S13]  /*2810*/  ISETP.GT.AND P0, PT, R10, 0xfe, PT ;  /* 0x000000fe0a00780c */ /* 0x000fda0003f04270 */
[----:B------:R-:W-:Y:S05]  /*2820*/  @P0 BRA `(.L_x_31) ;  /* 0x00000000006c0947 */ /* 0x000fea0003800000 */
[----:B------:R-:W-:-:S13]  /*2830*/  ISETP.GE.AND P0, PT, R10, 0x1, PT ;  /* 0x000000010a00780c */ /* 0x000fda0003f06270 */
[----:B------:R-:W-:Y:S05]  /*2840*/  @P0 BRA `(.L_x_32) ;  /* 0x0000000000740947 */ /* 0x000fea0003800000 */
[----:B------:R-:W-:Y:S02]  /*2850*/  ISETP.GE.AND P0, PT, R10, -0x18, PT ;  /* 0xffffffe80a00780c */ /* 0x000fe40003f06270 */
[----:B------:R-:W-:-:S11]  /*2860*/  LOP3.LUT R3, R3, 0x80000000, RZ, 0xc0, !PT ;  /* 0x8000000003037812 */ /* 0x000fd600078ec0ff */
[----:B------:R-:W-:Y:S05]  /*2870*/  @!P0 BRA `(.L_x_32) ;  /* 0x0000000000688947 */ /* 0x000fea0003800000 */
[CCC-:B------:R-:W-:Y:S01]  /*2880*/  FFMA.RZ R4, R0.reuse, R12.reuse, R11.reuse ;  /* 0x0000000c00047223 */ /* 0x1c0fe2000000c00b */
[-CC-:B------:R-:W-:Y:S01]  /*2890*/  FFMA.RM R5, R0, R12.reuse, R11.reuse ;  /* 0x0000000c00057223 */ /* 0x180fe2000000400b */
[C---:B------:R-:W-:Y:S02]  /*28a0*/  ISETP.NE.AND P2, PT, R10.reuse, RZ, PT ;  /* 0x000000ff0a00720c */ /* 0x040fe40003f45270 */
[----:B------:R-:W-:Y:S02]  /*28b0*/  ISETP.NE.AND P1, PT, R10, RZ, PT ;  /* 0x000000ff0a00720c */ /* 0x000fe40003f25270 */
[----:B------:R-:W-:Y:S01]  /*28c0*/  LOP3.LUT R8, R4, 0x7fffff, RZ, 0xc0, !PT ;  /* 0x007fffff04087812 */ /* 0x000fe200078ec0ff */
[----:B------:R-:W-:Y:S01]  /*28d0*/  FFMA.RP R4, R0, R12, R11 ;  /* 0x0000000c00047223 */ /* 0x000fe2000000800b */
[C---:B------:R-:W-:Y:S01]  /*28e0*/  VIADD R11, R10.reuse, 0x20 ;  /* 0x000000200a0b7836 */ /* 0x040fe20000000000 */
[----:B------:R-:W-:Y:S02]  /*28f0*/  IADD3 R0, PT, PT, -R10, RZ, RZ ;  /* 0x000000ff0a007210 */ /* 0x000fe40007ffe1ff */
[----:B------:R-:W-:-:S02]  /*2900*/  LOP3.LUT R8, R8, 0x800000, RZ, 0xfc, !PT ;  /* 0x0080000008087812 */ /* 0x000fc400078efcff */
[----:B------:R-:W-:Y:S02]  /*2910*/  FSETP.NEU.FTZ.AND P0, PT, R4, R5, PT ;  /* 0x000000050400720b */ /* 0x000fe40003f1d000 */
[----:B------:R-:W-:Y:S02]  /*2920*/  SHF.L.U32 R11, R8, R11, RZ ;  /* 0x0000000b080b7219 */ /* 0x000fe400000006ff */
[----:B------:R-:W-:Y:S02]  /*2930*/  SEL R5, R0, RZ, P2 ;  /* 0x000000ff00057207 */ /* 0x000fe40001000000 */
[----:B------:R-:W-:Y:S02]  /*2940*/  ISETP.NE.AND P1, PT, R11, RZ, P1 ;  /* 0x000000ff0b00720c */ /* 0x000fe40000f25270 */
[----:B------:R-:W-:Y:S02]  /*2950*/  SHF.R.U32.HI R5, RZ, R5, R8 ;  /* 0x00000005ff057219 */ /* 0x000fe40000011608 */
[----:B------:R-:W-:-:S02]  /*2960*/  PLOP3.LUT P0, PT, P0, P1, PT, 0xf8, 0x8f ;  /* 0x00000000008f781c */ /* 0x000fc40000703f70 */
[----:B------:R-:W-:Y:S02]  /*2970*/  SHF.R.U32.HI R11, RZ, 0x1, R5 ;  /* 0x00000001ff0b7819 */ /* 0x000fe40000011605 */
[----:B------:R-:W-:-:S04]  /*2980*/  SEL R0, RZ, 0x1, !P0 ;  /* 0x00000001ff007807 */ /* 0x000fc80004000000 */
[----:B------:R-:W-:-:S04]  /*2990*/  LOP3.LUT R0, R0, 0x1, R11, 0xf8, !PT ;  /* 0x0000000100007812 */ /* 0x000fc800078ef80b */
[----:B------:R-:W-:-:S05]  /*29a0*/  LOP3.LUT R0, R0, R5, RZ, 0xc0, !PT ;  /* 0x0000000500007212 */ /* 0x000fca00078ec0ff */
[----:B------:R-:W-:-:S05]  /*29b0*/  IMAD.IADD R0, R11, 0x1, R0 ;  /* 0x000000010b007824 */ /* 0x000fca00078e0200 */
[----:B------:R-:W-:Y:S01]  /*29c0*/  LOP3.LUT R3, R0, R3, RZ, 0xfc, !PT ;  /* 0x0000000300037212 */ /* 0x000fe200078efcff */
[----:B------:R-:W-:Y:S06]  /*29d0*/  BRA `(.L_x_32) ;  /* 0x0000000000107947 */ /* 0x000fec0003800000 */
.L_x_31:
[----:B------:R-:W-:-:S04]  /*29e0*/  LOP3.LUT R3, R3, 0x80000000, RZ, 0xc0, !PT ;  /* 0x8000000003037812 */ /* 0x000fc800078ec0ff */
[----:B------:R-:W-:Y:S01]  /*29f0*/  LOP3.LUT R3, R3, 0x7f800000, RZ, 0xfc, !PT ;  /* 0x7f80000003037812 */ /* 0x000fe200078efcff */
[----:B------:R-:W-:Y:S06]  /*2a00*/  BRA `(.L_x_32) ;  /* 0x0000000000047947 */ /* 0x000fec0003800000 */
.L_x_30:
[----:B------:R-:W-:-:S07]  /*2a10*/  IMAD R3, R5, 0x800000, R3 ;  /* 0x0080000005037824 */ /* 0x000fce00078e0203 */
.L_x_32:
[----:B------:R-:W-:Y:S05]  /*2a20*/  BSYNC.RECONVERGENT B2 ;  /* 0x0000000000027941 */ /* 0x000fea0003800200 */
.L_x_29:
[----:B------:R-:W-:Y:S05]  /*2a30*/  BRA `(.L_x_33) ;  /* 0x0000000000207947 */ /* 0x000fea0003800000 */
.L_x_28:
[----:B------:R-:W-:-:S04]  /*2a40*/  LOP3.LUT R3, R4, 0x80000000, R3, 0x48, !PT ;  /* 0x8000000004037812 */ /* 0x000fc800078e4803 */
[----:B------:R-:W-:Y:S01]  /*2a50*/  LOP3.LUT R3, R3, 0x7f800000, RZ, 0xfc, !PT ;  /* 0x7f80000003037812 */ /* 0x000fe200078efcff */
[----:B------:R-:W-:Y:S06]  /*2a60*/  BRA `(.L_x_33) ;  /* 0x0000000000147947 */ /* 0x000fec0003800000 */
.L_x_27:
[----:B------:R-:W-:Y:S01]  /*2a70*/  LOP3.LUT R3, R4, 0x80000000, R3, 0x48, !PT ;  /* 0x8000000004037812 */ /* 0x000fe200078e4803 */
[----:B------:R-:W-:Y:S06]  /*2a80*/  BRA `(.L_x_33) ;  /* 0x00000000000c7947 */ /* 0x000fec0003800000 */
.L_x_26:
[----:B------:R-:W0:Y:S01]  /*2a90*/  MUFU.RSQ R3, -QNAN ;  /* 0xffc0000000037908 */ /* 0x000e220000001400 */
[----:B------:R-:W-:Y:S05]  /*2aa0*/  BRA `(.L_x_33) ;  /* 0x0000000000047947 */ /* 0x000fea0003800000 */
.L_x_25:
[----:B------:R-:W-:-:S07]  /*2ab0*/  FADD.FTZ R3, R0, 400 ;  /* 0x43c8000000037421 */ /* 0x000fce0000010000 */
.L_x_33:
[----:B------:R-:W-:Y:S05]  /*2ac0*/  BSYNC.RECONVERGENT B0 ;  /* 0x0000000000007941 */ /* 0x000fea0003800200 */
.L_x_22:
[----:B0-----:R-:W-:Y:S02]  /*2ad0*/  IMAD.MOV.U32 R0, RZ, RZ, R3 ;  /* 0x000000ffff007224 */ /* 0x001fe400078e0003 */
[----:B------:R-:W-:-:S04]  /*2ae0*/  IMAD.MOV.U32 R3, RZ, RZ, 0x0 ;  /* 0x00000000ff037424 */ /* 0x000fc800078e00ff */
[----:B------:R-:W-:Y:S05]  /*2af0*/  RET.REL.NODEC R2 `(_Z18renderBodiesKernelPhiiPKfS1_S1_S1_iffffff) ;  /* 0xffffffd402407950 */ /* 0x000fea0003c3ffff */
.L_x_34:
[----:B------:R-:W-:-:S00]  /*2b00*/  BRA `(.L_x_34) ;  /* 0xfffffffc00fc7947 */ /* 0x000fc0000383ffff */
[----:B------:R-:W-:-:S00]  /*2b10*/  NOP ;  /* 0x0000000000007918 */ /* 0x000fc00000000000 */
        /* <DEDUP_REMOVED lines=14> */
.L_x_47:


//--------------------- .text._Z11clearKernelPhiii --------------------------
	.section	.text._Z11clearKernelPhiii,"ax",@progbits
	.align	128
        .global         _Z11clearKernelPhiii
        .type           _Z11clearKernelPhiii,@function
        .size           _Z11clearKernelPhiii,(.L_x_49 - _Z11clearKernelPhiii)
        .other          _Z11clearKernelPhiii,@"STO_CUDA_ENTRY STV_DEFAULT"
_Z11clearKernelPhiii:
.text._Z11clearKernelPhiii:
[----:B------:R-:W-:Y:S01]  /*0000*/  LDC R1, c[0x0][0x37c] ;  /* 0x0000df00ff017b82 */ /* 0x000fe20000000800 */
[----:B------:R-:W0:Y:S07]  /*0010*/  S2R R2, SR_TID.Y ;  /* 0x0000000000027919 */ /* 0x000e2e0000002200 */
[----:B------:R-:W1:Y:S01]  /*0020*/  LDC R0, c[0x0][0x360] ;  /* 0x0000d800ff007b82 */ /* 0x000e620000000800 */
[----:B------:R-:W2:Y:S01]  /*0030*/  LDCU.64 UR6, c[0x0][0x388] ;  /* 0x00007100ff0677ac */ /* 0x000ea20008000a00 */
[----:B------:R-:W1:Y:S06]  /*0040*/  S2R R5, SR_TID.X ;  /* 0x0000000000057919 */ /* 0x000e6c0000002100 */
[----:B------:R-:W0:Y:S08]  /*0050*/  S2UR UR5, SR_CTAID.Y ;  /* 0x00000000000579c3 */ /* 0x000e300000002600 */
[----:B------:R-:W0:Y:S08]  /*0060*/  LDC R3, c[0x0][0x364] ;  /* 0x0000d900ff037b82 */ /* 0x000e300000000800 */
[----:B------:R-:W1:Y:S01]  /*0070*/  S2UR UR4, SR_CTAID.X ;  /* 0x00000000000479c3 */ /* 0x000e620000002500 */
[----:B0-----:R-:W-:-:S05]  /*0080*/  IMAD R3, R3, UR5, R2 ;  /* 0x0000000503037c24 */ /* 0x001fca000f8e0202 */
[----:B--2---:R-:W-:Y:S01]  /*0090*/  ISETP.GE.AND P0, PT, R3, UR7, PT ;  /* 0x0000000703007c0c */ /* 0x004fe2000bf06270 */
[----:B-1----:R-:W-:-:S05]  /*00a0*/  IMAD R0, R0, UR4, R5 ;  /* 0x0000000400007c24 */ /* 0x002fca000f8e0205 */
[----:B------:R-:W-:-:S13]  /*00b0*/  ISETP.GE.OR P0, PT, R0, UR6, P0 ;  /* 0x0000000600007c0c */ /* 0x000fda0008706670 */
[----:B------:R-:W-:Y:S05]  /*00c0*/  @P0 EXIT ;  /* 0x000000000000094d */ /* 0x000fea0003800000 */
[----:B------:R-:W0:Y:S01]  /*00d0*/  LDCU UR7, c[0x0][0x390] ;  /* 0x00007200ff0777ac */ /* 0x000e220008000800 */
[----:B------:R-:W-:Y:S01]  /*00e0*/  IMAD R0, R3, UR6, R0 ;  /* 0x0000000603007c24 */ /* 0x000fe2000f8e0200 */
[----:B------:R-:W1:Y:S03]  /*00f0*/  LDCU.64 UR8, c[0x0][0x380] ;  /* 0x00007000ff0877ac */ /* 0x000e660008000a00 */
[----:B------:R-:W-:Y:S01]  /*0100*/  IMAD.SHL.U32 R0, R0, 0x4, RZ ;  /* 0x0000000400007824 */ /* 0x000fe200078e00ff */
[----:B------:R-:W2:Y:S01]  /*0110*/  LDCU.64 UR4, c[0x0][0x358] ;  /* 0x00006b00ff0477ac */ /* 0x000ea20008000a00 */
[----:B0-----:R-:W-:-:S03]  /*0120*/  UISETP.NE.AND UP0, UPT, UR7, URZ, UPT ;  /* 0x000000ff0700728c */ /* 0x001fc6000bf05270 */
[----:B-1----:R-:W-:-:S04]  /*0130*/  IADD3 R2, P0, PT, R0, UR8, RZ ;  /* 0x0000000800027c10 */ /* 0x002fc8000ff1e0ff */
[----:B------:R-:W-:Y:S02]  /*0140*/  LEA.HI.X.SX32 R3, R0, UR9, 0x1, P0 ;  /* 0x0000000900037c11 */ /* 0x000fe400080f0eff */
[----:B--2---:R-:W-:Y:S07]  /*0150*/  BRA.U !UP0, `(.L_x_35) ;  /* 0x0000000108407547 */ /* 0x004fee000b800000 */
[----:B------:R-:W2:Y:S04]  /*0160*/  LDG.E.U8 R0, desc[UR4][R2.64] ;  /* 0x0000000402007981 */ /* 0x000ea8000c1e1100 */
[----:B------:R-:W3:Y:S04]  /*0170*/  LDG.E.U8 R4, desc[UR4][R2.64+0x1] ;  /* 0x0000010402047981 */ /* 0x000ee8000c1e1100 */
[----:B------:R-:W4:Y:S01]  /*0180*/  LDG.E.U8 R6, desc[UR4][R2.64+0x2] ;  /* 0x0000020402067981 */ /* 0x000f22000c1e1100 */
[----:B--2---:R-:W-:Y:S02]  /*0190*/  I2FP.F32.U32 R0, R0 ;  /* 0x0000000000007245 */ /* 0x004fe40000201000 */
[----:B---3--:R-:W-:-:S03]  /*01a0*/  I2FP.F32.U32 R4, R4 ;  /* 0x0000000400047245 */ /* 0x008fc60000201000 */
[----:B------:R-:W-:Y:S01]  /*01b0*/  FMUL R0, R0, 0.92000001668930053711 ;  /* 0x3f6b851f00007820 */ /* 0x000fe20000400000 */
[----:B----4-:R-:W-:Y:S01]  /*01c0*/  I2FP.F32.U32 R6, R6 ;  /* 0x0000000600067245 */ /* 0x010fe20000201000 */
[----:B------:R-:W-:Y:S02]  /*01d0*/  FMUL R4, R4, 0.92000001668930053711 ;  /* 0x3f6b851f04047820 */ /* 0x000fe40000400000 */
[----:B------:R-:W0:Y:S02]  /*01e0*/  F2I.U32.TRUNC.NTZ R5, R0 ;  /* 0x0000000000057305 */ /* 0x000e24000020f000 */
[----:B------:R-:W-:-:S06]  /*01f0*/  FMUL R6, R6, 0.92000001668930053711 ;  /* 0x3f6b851f06067820 */ /* 0x000fcc0000400000 */
[----:B------:R-:W1:Y:S01]  /*0200*/  F2I.U32.TRUNC.NTZ R7, R4 ;  /* 0x0000000400077305 */ /* 0x000e62000020f000 */
[----:B0-----:R0:W-:Y:S07]  /*0210*/  STG.E.U8 desc[UR4][R2.64], R5 ;  /* 0x0000000502007986 */ /* 0x0011ee000c101104 */
[----:B------:R-:W2:Y:S01]  /*0220*/  F2I.U32.TRUNC.NTZ R9, R6 ;  /* 0x0000000600097305 */ /* 0x000ea2000020f000 */
[----:B-1----:R0:W-:Y:S04]  /*0230*/  STG.E.U8 desc[UR4][R2.64+0x1], R7 ;  /* 0x0000010702007986 */ /* 0x0021e8000c101104 */
[----:B--2---:R0:W-:Y:S01]  /*0240*/  STG.E.U8 desc[UR4][R2.64+0x2], R9 ;  /* 0x0000020902007986 */ /* 0x0041e2000c101104 */
[----:B------:R-:W-:Y:S05]  /*0250*/  BRA `(.L_x_36) ;  /* 0x0000000000147947 */ /* 0x000fea0003800000 */
.L_x_35:
[----:B------:R-:W-:Y:S02]  /*0260*/  HFMA2 R4, -RZ, RZ, 0, 5.9604644775390625e-07 ;  /* 0x0000000aff047431 */ /* 0x000fe400000001ff */
[----:B------:R-:W-:-:S05]  /*0270*/  IMAD.MOV.U32 R0, RZ, RZ, 0x5 ;  /* 0x00000005ff007424 */ /* 0x000fca00078e00ff */
[----:B------:R1:W-:Y:S04]  /*0280*/  STG.E.U8 desc[UR4][R2.64], R0 ;  /* 0x0000000002007986 */ /* 0x0003e8000c101104 */
[----:B------:R1:W-:Y:S04]  /*0290*/  STG.E.U8 desc[UR4][R2.64+0x1], R0 ;  /* 0x0000010002007986 */ /* 0x0003e8000c101104 */
[----:B------:R1:W-:Y:S02]  /*02a0*/  STG.E.U8 desc[UR4][R2.64+0x2], R4 ;  /* 0x0000020402007986 */ /* 0x0003e4000c101104 */
.L_x_36:
[----:B-1----:R-:W-:-:S05]  /*02b0*/  MOV R0, 0xff ;  /* 0x000000ff00007802 */ /* 0x002fca0000000f00 */
[----:B------:R-:W-:Y:S01]  /*02c0*/  STG.E.U8 desc[UR4][R2.64+0x3], R0 ;  /* 0x0000030002007986 */ /* 0x000fe2000c101104 */
[----:B------:R-:W-:Y:S05]  /*02d0*/  EXIT ;  /* 0x000000000000794d */ /* 0x000fea0003800000 */
.L_x_37:
        /* <DEDUP_REMOVED lines=10> */
.L_x_49:


//--------------------- .text._Z15integrateKernelPfS_S_S_S_S_PKfS1_S1_if --------------------------
	.section	.text._Z15integrateKernelPfS_S_S_S_S_PKfS1_S1_if,"ax",@progbits
	.align	128
        .global         _Z15integrateKernelPfS_S_S_S_S_PKfS1_S1_if
        .type           _Z15integrateKernelPfS_S_S_S_S_PKfS1_S1_if,@function
        .size           _Z15integrateKernelPfS_S_S_S_S_PKfS1_S1_if,(.L_x_50 - _Z15integrateKernelPfS_S_S_S_S_PKfS1_S1_if)
        .other          _Z15integrateKernelPfS_S_S_S_S_PKfS1_S1_if,@"STO_CUDA_ENTRY STV_DEFAULT"
_Z15integrateKernelPfS_S_S_S_S_PKfS1_S1_if:
.text._Z15integrateKernelPfS_S_S_S_S_PKfS1_S1_if:
[----:B------:R-:W-:Y:S01]  /*0000*/  LDC R1, c[0x0][0x37c] ;  /* 0x0000df00ff017b82 */ /* 0x000fe20000000800 */
[----:B------:R-:W0:Y:S07]  /*0010*/  S2R R3, SR_TID.X ;  /* 0x0000000000037919 */ /* 0x000e2e0000002100 */
[----:B------:R-:W0:Y:S01]  /*0020*/  S2UR UR4, SR_CTAID.X ;  /* 0x00000000000479c3 */ /* 0x000e220000002500 */
[----:B------:R-:W1:Y:S07]  /*0030*/  LDCU UR5, c[0x0][0x3c8] ;  /* 0x00007900ff0577ac */ /* 0x000e6e0008000800 */
[----:B------:R-:W0:Y:S02]  /*0040*/  LDC R0, c[0x0][0x360] ;  /* 0x0000d800ff007b82 */ /* 0x000e240000000800 */
[----:B0-----:R-:W-:-:S05]  /*0050*/  IMAD R0, R0, UR4, R3 ;  /* 0x0000000400007c24 */ /* 0x001fca000f8e0203 */
[----:B-1----:R-:W-:-:S13]  /*0060*/  ISETP.GE.AND P0, PT, R0, UR5, PT ;  /* 0x0000000500007c0c */ /* 0x002fda000bf06270 */
[----:B------:R-:W-:Y:S05]  /*0070*/  @P0 EXIT ;  /* 0x000000000000094d */ /* 0x000fea0003800000 */
[----:B------:R-:W0:Y:S01]  /*0080*/  LDC.64 R6, c[0x0][0x3b0] ;  /* 0x0000ec00ff067b82 */ /* 0x000e220000000a00 */
[----:B------:R-:W1:Y:S01]  /*0090*/  LDCU.64 UR4, c[0x0][0x358] ;  /* 0x00006b00ff0477ac */ /* 0x000e620008000a00 */
[----:B------:R-:W2:Y:S06]  /*00a0*/  LDCU UR6, c[0x0][0x3cc] ;  /* 0x00007980ff0677ac */ /* 0x000eac0008000800 */
[----:B------:R-:W3:Y:S08]  /*00b0*/  LDC.64 R2, c[0x0][0x398] ;  /* 0x0000e600ff027b82 */ /* 0x000ef00000000a00 */
[----:B------:R-:W4:Y:S01]  /*00c0*/  LDC.64 R8, c[0x0][0x3b8] ;  /* 0x0000ee00ff087b82 */ /* 0x000f220000000a00 */
[----:B0-----:R-:W-:-:S07]  /*00d0*/  IMAD.WIDE R6, R0, 0x4, R6 ;  /* 0x0000000400067825 */ /* 0x001fce00078e0206 */
[----:B------:R-:W0:Y:S01]  /*00e0*/  LDC.64 R4, c[0x0][0x3a0] ;  /* 0x0000e800ff047b82 */ /* 0x000e220000000a00 */
[----:B-1----:R-:W2:Y:S01]  /*00f0*/  LDG.E R6, desc[UR4][R6.64] ;  /* 0x0000000406067981 */ /* 0x002ea2000c1e1900 */
[----:B---3--:R-:W-:-:S05]  /*0100*/  IMAD.WIDE R2, R0, 0x4, R2 ;  /* 0x0000000400027825 */ /* 0x008fca00078e0202 */
[----:B------:R-:W2:Y:S01]  /*0110*/  LDG.E R11, desc[UR4][R2.64] ;  /* 0x00000004020b7981 */ /* 0x000ea2000c1e1900 */
[----:B----4-:R-:W-:-:S04]  /*0120*/  IMAD.WIDE R8, R0, 0x4, R8 ;  /* 0x0000000400087825 */ /* 0x010fc800078e0208 */
[----:B0-----:R-:W-:-:S04]  /*0130*/  IMAD.WIDE R4, R0, 0x4, R4 ;  /* 0x0000000400047825 */ /* 0x001fc800078e0204 */
[----:B--2---:R-:W-:Y:S02]  /*0140*/  FFMA R13, R6, UR6, R11 ;  /* 0x00000006060d7c23 */ /* 0x004fe4000800000b */
[----:B------:R-:W0:Y:S03]  /*0150*/  LDC.64 R10, c[0x0][0x3c0] ;  /* 0x0000f000ff0a7b82 */ /* 0x000e260000000a00 */
[----:B------:R1:W-:Y:S04]  /*0160*/  STG.E desc[UR4][R2.64], R13 ;  /* 0x0000000d02007986 */ /* 0x0003e8000c101904 */
[----:B------:R-:W2:Y:S01]  /*0170*/  LDG.E R8, desc[UR4][R8.64] ;  /* 0x0000000408087981 */ /* 0x000ea2000c1e1900 */
[----:B------:R-:W3:Y:S03]  /*0180*/  LDC.64 R6, c[0x0][0x3a8] ;  /* 0x0000ea00ff067b82 */ /* 0x000ee60000000a00 */
[----:B------:R-:W2:Y:S05]  /*0190*/  LDG.E R15, desc[UR4][R4.64] ;  /* 0x00000004040f7981 */ /* 0x000eaa000c1e1900 */
[----:B-1----:R-:W1:Y:S01]  /*01a0*/  LDC.64 R12, c[0x0][0x380] ;  /* 0x0000e000ff0c7b82 */ /* 0x002e620000000a00 */
[----:B0-----:R-:W-:-:S04]  /*01b0*/  IMAD.WIDE R10, R0, 0x4, R10 ;  /* 0x00000004000a7825 */ /* 0x001fc800078e020a */
[----:B---3--:R-:W-:-:S04]  /*01c0*/  IMAD.WIDE R6, R0, 0x4, R6 ;  /* 0x0000000400067825 */ /* 0x008fc800078e0206 */
[----:B--2---:R-:W-:-:S05]  /*01d0*/  FFMA R15, R8, UR6, R15 ;  /* 0x00000006080f7c23 */ /* 0x004fca000800000f */
[----:B------:R0:W-:Y:S04]  /*01e0*/  STG.E desc[UR4][R4.64], R15 ;  /* 0x0000000f04007986 */ /* 0x0001e8000c101904 */
[----:B------:R-:W2:Y:S04]  /*01f0*/  LDG.E R10, desc[UR4][R10.64] ;  /* 0x000000040a0a7981 */ /* 0x000ea8000c1e1900 */
[----:B------:R-:W2:Y:S01]  /*0200*/  LDG.E R17, desc[UR4][R6.64] ;  /* 0x0000000406117981 */ /* 0x000ea2000c1e1900 */
[----:B-1----:R-:W-:Y:S02]  /*0210*/  IMAD.WIDE R8, R0, 0x4, R12 ;  /* 0x0000000400087825 */ /* 0x002fe400078e020c */
[----:B------:R-:W1:Y:S02]  /*0220*/  LDC.64 R12, c[0x0][0x388] ;  /* 0x0000e200ff0c7b82 */ /* 0x000e640000000a00 */
[----:B--2---:R-:W-:Y:S01]  /*0230*/  FFMA R17, R10, UR6, R17 ;  /* 0x000000060a117c23 */ /* 0x004fe20008000011 */
[----:B-1----:R-:W-:-:S05]  /*0240*/  IMAD.WIDE R12, R0, 0x4, R12 ;  /* 0x00000004000c7825 */ /* 0x002fca00078e020c */
[----:B------:R-:W1:Y:S01]  /*0250*/  LDC.64 R10, c[0x0][0x390] ;  /* 0x0000e400ff0a7b82 */ /* 0x000e620000000a00 */
[----:B------:R2:W-:Y:S04]  /*0260*/  STG.E desc[UR4][R6.64], R17 ;  /* 0x0000001106007986 */ /* 0x0005e8000c101904 */
[----:B------:R-:W3:Y:S04]  /*0270*/  LDG.E R2, desc[UR4][R2.64] ;  /* 0x0000000402027981 */ /* 0x000ee8000c1e1900 */
[----:B------:R-:W3:Y:S02]  /*0280*/  LDG.E R19, desc[UR4][R8.64] ;  /* 0x0000000408137981 */ /* 0x000ee4000c1e1900 */
[----:B---3--:R-:W-:-:S05]  /*0290*/  FFMA R19, R2, UR6, R19 ;  /* 0x0000000602137c23 */ /* 0x008fca0008000013 */
[----:B------:R-:W-:Y:S04]  /*02a0*/  STG.E desc[UR4][R8.64], R19 ;  /* 0x0000001308007986 */ /* 0x000fe8000c101904 */
[----:B0-----:R-:W3:Y:S04]  /*02b0*/  LDG.E R4, desc[UR4][R4.64] ;  /* 0x0000000404047981 */ /* 0x001ee8000c1e1900 */
[----:B------:R-:W3:Y:S01]  /*02c0*/  LDG.E R15, desc[UR4][R12.64] ;  /* 0x000000040c0f7981 */ /* 0x000ee2000c1e1900 */
[----:B-1----:R-:W-:-:S04]  /*02d0*/  IMAD.WIDE R10, R0, 0x4, R10 ;  /* 0x00000004000a7825 */ /* 0x002fc800078e020a */
[----:B---3--:R-:W-:-:S05]  /*02e0*/  FFMA R15, R4, UR6, R15 ;  /* 0x00000006040f7c23 */ /* 0x008fca000800000f */
[----:B------:R-:W-:Y:S04]  /*02f0*/  STG.E desc[UR4][R12.64], R15 ;  /* 0x0000000f0c007986 */ /* 0x000fe8000c101904 */
[----:B--2---:R-:W2:Y:S04]  /*0300*/  LDG.E R6, desc[UR4][R6.64] ;  /* 0x0000000406067981 */ /* 0x004ea8000c1e1900 */
[----:B------:R-:W2:Y:S02]  /*0310*/  LDG.E R3, desc[UR4][R10.64] ;  /* 0x000000040a037981 */ /* 0x000ea4000c1e1900 */
[----:B--2---:R-:W-:-:S05]  /*0320*/  FFMA R3, R6, UR6, R3 ;  /* 0x0000000606037c23 */ /* 0x004fca0008000003 */
[----:B------:R-:W-:Y:S01]  /*0330*/  STG.E desc[UR4][R10.64], R3 ;  /* 0x000000030a007986 */ /* 0x000fe2000c101904 */
[----:B------:R-:W-:Y:S05]  /*0340*/  EXIT ;  /* 0x000000000000794d */ /* 0x000fea0003800000 */
.L_x_38:
        /* <DEDUP_REMOVED lines=11> */
.L_x_50:


//--------------------- .text._Z19computeForcesKernelPfS_S_PKfS1_S1_S1_iff --------------------------
	.section	.text._Z19computeForcesKernelPfS_S_PKfS1_S1_S1_iff,"ax",@progbits
	.align	128
        .global         _Z19computeForcesKernelPfS_S_PKfS1_S1_S1_iff
        .type           _Z19computeForcesKernelPfS_S_PKfS1_S1_S1_iff,@function
        .size           _Z19computeForcesKernelPfS_S_PKfS1_S1_S1_iff,(.L_x_51 - _Z19computeForcesKernelPfS_S_PKfS1_S1_S1_iff)
        .other          _Z19computeForcesKernelPfS_S_PKfS1_S1_S1_iff,@"STO_CUDA_ENTRY STV_DEFAULT"
_Z19computeForcesKernelPfS_S_PKfS1_S1_S1_iff:
.text._Z19computeForcesKernelPfS_S_PKfS1_S1_S1_iff:
[----:B------:R-:W-:Y:S01]  /*0000*/  LDC R1, c[0x0][0x37c] ;  /* 0x0000df00ff017b82 */ /* 0x000fe20000000800 */
[----:B------:R-:W0:Y:S07]  /*0010*/  S2R R0, SR_TID.X ;  /* 0x0000000000007919 */ /* 0x000e2e0000002100 */
[----:B------:R-:W0:Y:S01]  /*0020*/  S2UR UR4, SR_CTAID.X ;  /* 0x00000000000479c3 */ /* 0x000e220000002500 */
[----:B------:R-:W1:Y:S01]  /*0030*/  LDCU UR7, c[0x0][0x3b8] ;  /* 0x00007700ff0777ac */ /* 0x000e620008000800 */
[----:B------:R-:W-:Y:S01]  /*0040*/  BSSY.RECONVERGENT B0, `(.L_x_39) ;  /* 0x000000f000007945 */ /* 0x000fe20003800200 */
[----:B------:R-:W2:Y:S05]  /*0050*/  LDCU.64 UR8, c[0x0][0x358] ;  /* 0x00006b00ff0877ac */ /* 0x000eaa0008000a00 */
[----:B------:R-:W0:Y:S02]  /*0060*/  LDC R3, c[0x0][0x360] ;  /* 0x0000d800ff037b82 */ /* 0x000e240000000800 */
[----:B0-----:R-:W-:-:S05]  /*0070*/  IMAD R4, R3, UR4, R0 ;  /* 0x0000000403047c24 */ /* 0x001fca000f8e0200 */
[----:B-1----:R-:W-:-:S13]  /*0080*/  ISETP.GE.AND P0, PT, R4, UR7, PT ;  /* 0x0000000704007c0c */ /* 0x002fda000bf06270 */
[----:B--2---:R-:W-:Y:S05]  /*0090*/  @P0 BRA `(.L_x_40) ;  /* 0x0000000000240947 */ /* 0x004fea0003800000 */
[----:B------:R-:W0:Y:S08]  /*00a0*/  LDC.64 R6, c[0x0][0x398] ;  /* 0x0000e600ff067b82 */ /* 0x000e300000000a00 */
[----:B------:R-:W1:Y:S08]  /*00b0*/  LDC.64 R8, c[0x0][0x3a0] ;  /* 0x0000e800ff087b82 */ /* 0x000e700000000a00 */
[----:B------:R-:W2:Y:S01]  /*00c0*/  LDC.64 R10, c[0x0][0x3a8] ;  /* 0x0000ea00ff0a7b82 */ /* 0x000ea20000000a00 */
[----:B0-----:R-:W-:-:S06]  /*00d0*/  IMAD.WIDE R6, R4, 0x4, R6 ;  /* 0x0000000404067825 */ /* 0x001fcc00078e0206 */
[----:B------:R0:W5:Y:S01]  /*00e0*/  LDG.E R7, desc[UR8][R6.64] ;  /* 0x0000000806077981 */ /* 0x000162000c1e1900 */
[----:B-1----:R-:W-:-:S05]  /*00f0*/  IMAD.WIDE R8, R4, 0x4, R8 ;  /* 0x0000000404087825 */ /* 0x002fca00078e0208 */
[----:B------:R0:W5:Y:S01]  /*0100*/  LDG.E R2, desc[UR8][R8.64] ;  /* 0x0000000808027981 */ /* 0x000162000c1e1900 */
[----:B--2---:R-:W-:-:S05]  /*0110*/  IMAD.WIDE R10, R4, 0x4, R10 ;  /* 0x00000004040a7825 */ /* 0x004fca00078e020a */
[----:B------:R0:W5:Y:S02]  /*0120*/  LDG.E R3, desc[UR8][R10.64] ;  /* 0x000000080a037981 */ /* 0x000164000c1e1900 */
.L_x_40:
[----:B------:R-:W-:Y:S05]  /*0130*/  BSYNC.RECONVERGENT B0 ;  /* 0x0000000000007941 */ /* 0x000fea0003800200 */
.L_x_39:
[----:B------:R-:W-:Y:S01]  /*0140*/  UISETP.GE.AND UP0, UPT, UR7, 0x1, UPT ;  /* 0x000000010700788c */ /* 0x000fe2000bf06270 */
[----:B------:R-:W-:Y:S01]  /*0150*/  HFMA2 R20, -RZ, RZ, 0, 0 ;  /* 0x00000000ff147431 */ /* 0x000fe200000001ff */
[----:B------:R-:W-:-:S07]  /*0160*/  CS2R R12, SRZ ;  /* 0x00000000000c7805 */ /* 0x000fce000001ff00 */
[----:B------:R-:W-:Y:S05]  /*0170*/  BRA.U !UP0, `(.L_x_41) ;  /* 0x0000000d08087547 */ /* 0x000fea000b800000 */
[----:B------:R-:W-:Y:S01]  /*0180*/  UIADD3 UR4, UPT, UPT, UR7, 0x7f, URZ ;  /* 0x0000007f07047890 */ /* 0x000fe2000fffe0ff */
[----:B------:R-:W-:Y:S02]  /*0190*/  MOV R20, RZ ;  /* 0x000000ff00147202 */ /* 0x000fe40000000f00 */
[----:B------:R-:W-:Y:S02]  /*01a0*/  CS2R R12, SRZ ;  /* 0x00000000000c7805 */ /* 0x000fe4000001ff00 */
[----:B------:R-:W-:Y:S01]  /*01b0*/  MOV R5, RZ ;  /* 0x000000ff00057202 */ /* 0x000fe20000000f00 */
[----:B------:R-:W-:-:S12]  /*01c0*/  USHF.R.U32.HI UR4, URZ, 0x7, UR4 ;  /* 0x00000007ff047899 */ /* 0x000fd80008011604 */
.L_x_45:
[----:B------:R-:W1:Y:S01]  /*01d0*/  LDCU UR10, c[0x0][0x3b8] ;  /* 0x00007700ff0a77ac */ /* 0x000e620008000800 */
[----:B0-----:R-:W-:Y:S01]  /*01e0*/  LEA R9, R5, R0, 0x7 ;  /* 0x0000000005097211 */ /* 0x001fe200078e38ff */
[----:B------:R-:W0:Y:S01]  /*01f0*/  LDC.64 R16, c[0x0][0x3a0] ;  /* 0x0000e800ff107b82 */ /* 0x000e220000000a00 */
[----:B------:R-:W-:-:S07]  /*0200*/  CS2R R10, SRZ ;  /* 0x00000000000a7805 */ /* 0x000fce000001ff00 */
[----:B------:R-:W2:Y:S01]  /*0210*/  LDC.64 R14, c[0x0][0x3a8] ;  /* 0x0000ea00ff0e7b82 */ /* 0x000ea20000000a00 */
[----:B-1----:R-:W-:-:S13]  /*0220*/  ISETP.GE.AND P0, PT, R9, UR10, PT ;  /* 0x0000000a09007c0c */ /* 0x002fda000bf06270 */
[----:B------:R-:W1:Y:S01]  /*0230*/  @!P0 LDC.64 R22, c[0x0][0x398] ;  /* 0x0000e600ff168b82 */ /* 0x000e620000000a00 */
[----:B0-----:R-:W-:-:S04]  /*0240*/  @!P0 IMAD.WIDE R16, R9, 0x4, R16 ;  /* 0x0000000409108825 */ /* 0x001fc800078e0210 */
[----:B--2---:R-:W-:-:S03]  /*0250*/  @!P0 IMAD.WIDE R14, R9, 0x4, R14 ;  /* 0x00000004090e8825 */ /* 0x004fc600078e020e */
[----:B------:R-:W0:Y:S02]  /*0260*/  @!P0 LDC.64 R18, c[0x0][0x3b0] ;  /* 0x0000ec00ff128b82 */ /* 0x000e240000000a00 */
[----:B------:R-:W2:Y:S01]  /*0270*/  @!P0 LDG.E R10, desc[UR8][R14.64] ;  /* 0x000000080e0a8981 */ /* 0x000ea2000c1e1900 */
[----:B-1----:R-:W-:-:S04]  /*0280*/  @!P0 IMAD.WIDE R22, R9, 0x4, R22 ;  /* 0x0000000409168825 */ /* 0x002fc800078e0216 */
[----:B0-----:R-:W-:Y:S01]  /*0290*/  @!P0 IMAD.WIDE R18, R9, 0x4, R18 ;  /* 0x0000000409128825 */ /* 0x001fe200078e0212 */
[----:B------:R-:W-:-:S04]  /*02a0*/  CS2R R8, SRZ ;  /* 0x0000000000087805 */ /* 0x000fc8000001ff00 */
[----:B------:R-:W2:Y:S04]  /*02b0*/  @!P0 LDG.E R11, desc[UR8][R18.64] ;  /* 0x00000008120b8981 */ /* 0x000ea8000c1e1900 */
[----:B------:R-:W2:Y:S04]  /*02c0*/  @!P0 LDG.E R8, desc[UR8][R22.64] ;  /* 0x0000000816088981 */ /* 0x000ea8000c1e1900 */
[----:B------:R-:W2:Y:S01]  /*02d0*/  @!P0 LDG.E R9, desc[UR8][R16.64] ;  /* 0x0000000810098981 */ /* 0x000ea2000c1e1900 */
[----:B------:R-:W0:Y:S01]  /*02e0*/  S2UR UR6, SR_CgaCtaId ;  /* 0x00000000000679c3 */ /* 0x000e220000008800 */
[----:B------:R-:W-:Y:S01]  /*02f0*/  UMOV UR5, 0x400 ;  /* 0x0000040000057882 */ /* 0x000fe20000000000 */
[----:B------:R-:W-:Y:S01]  /*0300*/  ISETP.GE.AND P0, PT, R4, UR10, PT ;  /* 0x0000000a04007c0c */ /* 0x000fe2000bf06270 */
[----:B------:R-:W-:Y:S01]  /*0310*/  BSSY.RECONVERGENT B0, `(.L_x_42) ;  /* 0x00000a4000007945 */ /* 0x000fe20003800200 */
[----:B0-----:R-:W-:-:S06]  /*0320*/  ULEA UR5, UR6, UR5, 0x18 ;  /* 0x0000000506057291 */ /* 0x001fcc000f8ec0ff */
[----:B------:R-:W-:-:S05]  /*0330*/  LEA R6, R0, UR5, 0x4 ;  /* 0x0000000500067c11 */ /* 0x000fca000f8e20ff */
[----:B--2---:R0:W-:Y:S01]  /*0340*/  STS.128 [R6], R8 ;  /* 0x0000000806007388 */ /* 0x0041e20000000c00 */
[----:B------:R-:W-:Y:S06]  /*0350*/  BAR.SYNC.DEFER_BLOCKING 0x0 ;  /* 0x0000000000007b1d */ /* 0x000fec0000010000 */
[----:B------:R-:W-:Y:S05]  /*0360*/  @P0 BRA `(.L_x_43) ;  /* 0x0000000800780947 */ /* 0x000fea0003800000 */
[----:B0-----:R-:W-:Y:S01]  /*0370*/  MOV R6, 0x40 ;  /* 0x0000004000067802 */ /* 0x001fe20000000f00 */
[----:B------:R-:W0:Y:S01]  /*0380*/  LDCU UR6, c[0x0][0x3bc] ;  /* 0x00007780ff0677ac */ /* 0x000e220008000800 */
[----:B------:R-:W-:-:S05]  /*0390*/  NOP ;  /* 0x0000000000007918 */ /* 0x000fca0000000000 */
.L_x_44:
[----:B------:R-:W1:Y:S04]  /*03a0*/  LDS.128 R8, [R6+UR5+-0x40] ;  /* 0xffffc00506087984 */ /* 0x000e680008000c00 */
[----:B------:R-:W2:Y:S01]  /*03b0*/  LDS.128 R16, [R6+UR5+-0x30] ;  /* 0xffffd00506107984 */ /* 0x000ea20008000c00 */
[----:B-1---5:R-:W-:Y:S01]  /*03c0*/  FADD R22, -R2, R9 ;  /* 0x0000000902167221 */ /* 0x022fe20000000100 */
[----:B------:R-:W-:Y:S01]  /*03d0*/  FADD R15, -R7, R8 ;  /* 0x00000008070f7221 */ /* 0x000fe20000000100 */
[----:B------:R-:W-:Y:S02]  /*03e0*/  FADD R27, -R3, R10 ;  /* 0x0000000a031b7221 */ /* 0x000fe40000000100 */
[----:B------:R-:W-:Y:S01]  /*03f0*/  FMUL R8, R22, R22 ;  /* 0x0000001616087220 */ /* 0x000fe20000400000 */
[----:B--2---:R-:W-:Y:S01]  /*0400*/  FADD R21, -R2, R17 ;  /* 0x0000001102157221 */ /* 0x004fe20000000100 */
[----:B------:R-:W-:Y:S01]  /*0410*/  FADD R25, -R7, R16 ;  /* 0x0000001007197221 */ /* 0x000fe20000000100 */
[----:B------:R-:W-:Y:S01]  /*0420*/  FADD R23, -R3, R18 ;  /* 0x0000001203177221 */ /* 0x000fe20000000100 */
[----:B------:R-:W-:Y:S01]  /*0430*/  FFMA R8, R15, R15, R8 ;  /* 0x0000000f0f087223 */ /* 0x000fe20000000008 */
[----:B------:R-:W-:Y:S01]  /*0440*/  FMUL R18, R11, 0.5 ;  /* 0x3f0000000b127820 */ /* 0x000fe20000400000 */
[----:B------:R-:W-:-:S02]  /*0450*/  FMUL R19, R19, 0.5 ;  /* 0x3f00000013137820 */ /* 0x000fc40000400000 */
[----:B------:R-:W-:-:S04]  /*0460*/  FFMA R8, R27, R27, R8 ;  /* 0x0000001b1b087223 */ /* 0x000fc80000000008 */
[----:B0-----:R-:W-:Y:S01]  /*0470*/  FADD R14, R8, UR6 ;  /* 0x00000006080e7e21 */ /* 0x001fe20008000000 */
[----:B------:R-:W-:-:S04]  /*0480*/  FMUL R8, R21, R21 ;  /* 0x0000001515087220 */ /* 0x000fc80000400000 */
[----:B------:R-:W-:Y:S01]  /*0490*/  FSETP.GEU.AND P1, PT, |R14|, 1.175494350822287508e-38, PT ;  /* 0x008000000e00780b */ /* 0x000fe20003f2e200 */
[----:B------:R-:W-:-:S04]  /*04a0*/  FFMA R8, R25, R25, R8 ;  /* 0x0000001919087223 */ /* 0x000fc80000000008 */
[----:B------:R-:W-:-:S04]  /*04b0*/  FFMA R8, R23, R23, R8 ;  /* 0x0000001717087223 */ /* 0x000fc80000000008 */
[----:B------:R-:W-:-:S04]  /*04c0*/  FADD R24, R8, UR6 ;  /* 0x0000000608187e21 */ /* 0x000fc80008000000 */
[----:B------:R-:W-:Y:S01]  /*04d0*/  @!P1 FMUL R14, R14, 16777216 ;  /* 0x4b8000000e0e9820 */ /* 0x000fe20000400000 */
[----:B------:R-:W-:-:S03]  /*04e0*/  FSETP.GEU.AND P2, PT, |R24|, 1.175494350822287508e-38, PT ;  /* 0x008000001800780b */ /* 0x000fc60003f4e200 */
[----:B------:R-:W0:Y:S10]  /*04f0*/  MUFU.RSQ R8, R14 ;  /* 0x0000000e00087308 */ /* 0x000e340000001400 */
[----:B------:R-:W-:-:S04]  /*0500*/  @!P2 FMUL R24, R24, 16777216 ;  /* 0x4b8000001818a820 */ /* 0x000fc80000400000 */
[----:B------:R-:W1:Y:S01]  /*0510*/  MUFU.RSQ R16, R24 ;  /* 0x0000001800107308 */ /* 0x000e620000001400 */
[----:B0-----:R-:W-:-:S04]  /*0520*/  @!P1 FMUL R8, R8, 4096 ;  /* 0x4580000008089820 */ /* 0x001fc80000400000 */
[----:B------:R-:W-:-:S04]  /*0530*/  FMUL R9, R8, R8 ;  /* 0x0000000808097220 */ /* 0x000fc80000400000 */
[----:B------:R-:W-:Y:S02]  /*0540*/  FMUL R17, R8, R9 ;  /* 0x0000000908117220 */ /* 0x000fe40000400000 */
[----:B------:R-:W0:Y:S02]  /*0550*/  LDS.128 R8, [R6+UR5+-0x20] ;  /* 0xffffe00506087984 */ /* 0x000e240008000c00 */
[----:B------:R-:W-:Y:S01]  /*0560*/  FMUL R17, R17, R18 ;  /* 0x0000001211117220 */ /* 0x000fe20000400000 */
[----:B-1----:R-:W-:-:S03]  /*0570*/  @!P2 FMUL R16, R16, 4096 ;  /* 0x458000001010a820 */ /* 0x002fc60000400000 */
[-C--:B------:R-:W-:Y:S01]  /*0580*/  FFMA R26, R15, R17.reuse, R12 ;  /* 0x000000110f1a7223 */ /* 0x080fe2000000000c */
[-C--:B------:R-:W-:Y:S01]  /*0590*/  FFMA R22, R22, R17.reuse, R13 ;  /* 0x0000001116167223 */ /* 0x080fe2000000000d */
[C---:B------:R-:W-:Y:S01]  /*05a0*/  FMUL R29, R16.reuse, R16 ;  /* 0x00000010101d7220 */ /* 0x040fe20000400000 */
[----:B------:R-:W1:Y:S01]  /*05b0*/  LDS.128 R12, [R6+UR5+-0x10] ;  /* 0xfffff005060c7984 */ /* 0x000e620008000c00 */
[----:B------:R-:W-:Y:S02]  /*05c0*/  FFMA R20, R27, R17, R20 ;  /* 0x000000111b147223 */ /* 0x000fe40000000014 */
[----:B------:R-:W-:-:S04]  /*05d0*/  FMUL R24, R16, R29 ;  /* 0x0000001d10187220 */ /* 0x000fc80000400000 */
[----:B------:R-:W-:Y:S02]  /*05e0*/  FMUL R24, R24, R19 ;  /* 0x0000001318187220 */ /* 0x000fe40000400000 */
[----:B------:R-:W2:Y:S02]  /*05f0*/  LDS.128 R16, [R6+UR5] ;  /* 0x0000000506107984 */ /* 0x000ea40008000c00 */
[-C--:B------:R-:W-:Y:S01]  /*0600*/  FFMA R25, R25, R24.reuse, R26 ;  /* 0x0000001819197223 */ /* 0x080fe2000000001a */
[-C--:B------:R-:W-:Y:S01]  /*0610*/  FFMA R23, R23, R24.reuse, R20 ;  /* 0x0000001817177223 */ /* 0x080fe20000000014 */
[----:B0-----:R-:W-:Y:S01]  /*0620*/  FADD R28, -R2, R9 ;  /* 0x00000009021c7221 */ /* 0x001fe20000000100 */
[----:B------:R-:W-:Y:S01]  /*0630*/  FFMA R9, R21, R24, R22 ;  /* 0x0000001815097223 */ /* 0x000fe20000000016 */
[----:B------:R-:W-:Y:S01]  /*0640*/  FADD R8, -R7, R8 ;  /* 0x0000000807087221 */ /* 0x000fe20000000100 */
[----:B------:R-:W-:Y:S01]  /*0650*/  FADD R26, -R3, R10 ;  /* 0x0000000a031a7221 */ /* 0x000fe20000000100 */
[----:B------:R-:W-:Y:S01]  /*0660*/  FMUL R21, R28, R28 ;  /* 0x0000001c1c157220 */ /* 0x000fe20000400000 */
[----:B------:R-:W-:-:S03]  /*0670*/  FMUL R11, R11, 0.5 ;  /* 0x3f0000000b0b7820 */ /* 0x000fc60000400000 */
[----:B------:R-:W-:Y:S01]  /*0680*/  FFMA R21, R8, R8, R21 ;  /* 0x0000000808157223 */ /* 0x000fe20000000015 */
[----:B-1----:R-:W-:Y:S01]  /*0690*/  FADD R13, -R2, R13 ;  /* 0x0000000d020d7221 */ /* 0x002fe20000000100 */
[----:B------:R-:W-:Y:S01]  /*06a0*/  FADD R12, -R7, R12 ;  /* 0x0000000c070c7221 */ /* 0x000fe20000000100 */
[----:B------:R-:W-:Y:S01]  /*06b0*/  FADD R24, -R3, R14 ;  /* 0x0000000e03187221 */ /* 0x000fe20000000100 */
[----:B------:R-:W-:Y:S01]  /*06c0*/  FFMA R21, R26, R26, R21 ;  /* 0x0000001a1a157223 */ /* 0x000fe20000000015 */
[----:B------:R-:W-:-:S03]  /*06d0*/  FMUL R27, R13, R13 ;  /* 0x0000000d0d1b7220 */ /* 0x000fc60000400000 */
[----:B------:R-:W-:Y:S01]  /*06e0*/  FADD R10, R21, UR6 ;  /* 0x00000006150a7e21 */ /* 0x000fe20008000000 */
[----:B------:R-:W-:Y:S01]  /*06f0*/  FFMA R27, R12, R12, R27 ;  /* 0x0000000c0c1b7223 */ /* 0x000fe2000000001b */
[----:B--2---:R-:W-:Y:S01]  /*0700*/  FADD R20, -R2, R17 ;  /* 0x0000001102147221 */ /* 0x004fe20000000100 */
[----:B------:R-:W-:Y:S01]  /*0710*/  FADD R21, -R7, R16 ;  /* 0x0000001007157221 */ /* 0x000fe20000000100 */
[----:B------:R-:W-:Y:S01]  /*0720*/  FADD R22, -R3, R18 ;  /* 0x0000001203167221 */ /* 0x000fe20000000100 */
[----:B------:R-:W-:Y:S01]  /*0730*/  FSETP.GEU.AND P1, PT, |R10|, 1.175494350822287508e-38, PT ;  /* 0x008000000a00780b */ /* 0x000fe20003f2e200 */
[----:B------:R-:W-:Y:S01]  /*0740*/  FFMA R27, R24, R24, R27 ;  /* 0x00000018181b7223 */ /* 0x000fe2000000001b */
[----:B------:R-:W-:-:S03]  /*0750*/  FMUL R14, R20, R20 ;  /* 0x00000014140e7220 */ /* 0x000fc60000400000 */
[----:B------:R-:W-:Y:S01]  /*0760*/  FADD R27, R27, UR6 ;  /* 0x000000061b1b7e21 */ /* 0x000fe20008000000 */
[----:B------:R-:W-:-:S04]  /*0770*/  FFMA R17, R21, R21, R14 ;  /* 0x0000001515117223 */ /* 0x000fc8000000000e */
[----:B------:R-:W-:Y:S01]  /*0780*/  FSETP.GEU.AND P2, PT, |R27|, 1.175494350822287508e-38, PT ;  /* 0x008000001b00780b */ /* 0x000fe20003f4e200 */
[----:B------:R-:W-:Y:S02]  /*0790*/  FFMA R17, R22, R22, R17 ;  /* 0x0000001616117223 */ /* 0x000fe40000000011 */
[----:B------:R-:W-:Y:S02]  /*07a0*/  @!P1 FMUL R10, R10, 16777216 ;  /* 0x4b8000000a0a9820 */ /* 0x000fe40000400000 */
[----:B------:R-:W-:Y:S02]  /*07b0*/  FADD R18, R17, UR6 ;  /* 0x0000000611127e21 */ /* 0x000fe40008000000 */
[----:B------:R-:W0:Y:S03]  /*07c0*/  MUFU.RSQ R14, R10 ;  /* 0x0000000a000e7308 */ /* 0x000e260000001400 */
[----:B------:R-:W-:-:S03]  /*07d0*/  FSETP.GEU.AND P3, PT, |R18|, 1.175494350822287508e-38, PT ;  /* 0x008000001200780b */ /* 0x000fc60003f6e200 */
[----:B------:R-:W-:-:S04]  /*07e0*/  @!P2 FMUL R27, R27, 16777216 ;  /* 0x4b8000001b1ba820 */ /* 0x000fc80000400000 */
[----:B------:R-:W1:Y:S06]  /*07f0*/  MUFU.RSQ R17, R27 ;  /* 0x0000001b00117308 */ /* 0x000e6c0000001400 */
[----:B------:R-:W-:Y:S01]  /*0800*/  @!P3 FMUL R18, R18, 16777216 ;  /* 0x4b8000001212b820 */ /* 0x000fe20000400000 */
[----:B0-----:R-:W-:-:S04]  /*0810*/  @!P1 FMUL R14, R14, 4096 ;  /* 0x458000000e0e9820 */ /* 0x001fc80000400000 */
[----:B------:R-:W-:-:S04]  /*0820*/  FMUL R29, R14, R14 ;  /* 0x0000000e0e1d7220 */ /* 0x000fc80000400000 */
[----:B------:R-:W-:Y:S02]  /*0830*/  FMUL R16, R14, R29 ;  /* 0x0000001d0e107220 */ /* 0x000fe40000400000 */
[----:B------:R-:W0:Y:S01]  /*0840*/  MUFU.RSQ R14, R18 ;  /* 0x00000012000e7308 */ /* 0x000e220000001400 */
[----:B-1----:R-:W-:Y:S01]  /*0850*/  @!P2 FMUL R17, R17, 4096 ;  /* 0x458000001111a820 */ /* 0x002fe20000400000 */
[----:B------:R-:W-:Y:S01]  /*0860*/  FMUL R16, R16, R11 ;  /* 0x0000000b10107220 */ /* 0x000fe20000400000 */
[----:B------:R-:W-:Y:S02]  /*0870*/  FMUL R11, R15, 0.5 ;  /* 0x3f0000000f0b7820 */ /* 0x000fe40000400000 */
[C---:B------:R-:W-:Y:S01]  /*0880*/  FMUL R10, R17.reuse, R17 ;  /* 0x00000011110a7220 */ /* 0x040fe20000400000 */
[-C--:B------:R-:W-:Y:S01]  /*0890*/  FFMA R15, R8, R16.reuse, R25 ;  /* 0x00000010080f7223 */ /* 0x080fe20000000019 */
[----:B------:R-:W-:Y:S02]  /*08a0*/  FFMA R28, R28, R16, R9 ;  /* 0x000000101c1c7223 */ /* 0x000fe40000000009 */
[----:B------:R-:W-:Y:S01]  /*08b0*/  FMUL R10, R17, R10 ;  /* 0x0000000a110a7220 */ /* 0x000fe20000400000 */
[----:B------:R-:W-:Y:S01]  /*08c0*/  FFMA R17, R26, R16, R23 ;  /* 0x000000101a117223 */ /* 0x000fe20000000017 */
[----:B------:R-:W-:-:S02]  /*08d0*/  FMUL R16, R19, 0.5 ;  /* 0x3f00000013107820 */ /* 0x000fc40000400000 */
[----:B------:R-:W-:Y:S02]  /*08e0*/  FMUL R25, R10, R11 ;  /* 0x0000000b0a197220 */ /* 0x000fe40000400000 */
[----:B------:R-:W1:Y:S01]  /*08f0*/  LDS.128 R8, [R6+UR5+0x10] ;  /* 0x0000100506087984 */ /* 0x000e620008000c00 */
[----:B0-----:R-:W-:Y:S01]  /*0900*/  @!P3 FMUL R14, R14, 4096 ;  /* 0x458000000e0eb820 */ /* 0x001fe20000400000 */
[-C--:B------:R-:W-:Y:S01]  /*0910*/  FFMA R26, R12, R25.reuse, R15 ;  /* 0x000000190c1a7223 */ /* 0x080fe2000000000f */
[-C--:B------:R-:W-:Y:S01]  /*0920*/  FFMA R23, R13, R25.reuse, R28 ;  /* 0x000000190d177223 */ /* 0x080fe2000000001c */
[----:B------:R-:W-:Y:S01]  /*0930*/  FFMA R25, R24, R25, R17 ;  /* 0x0000001918197223 */ /* 0x000fe20000000011 */
[----:B------:R-:W-:-:S04]  /*0940*/  FMUL R27, R14, R14 ;  /* 0x0000000e0e1b7220 */ /* 0x000fc80000400000 */
[----:B------:R-:W-:Y:S02]  /*0950*/  FMUL R27, R14, R27 ;  /* 0x0000001b0e1b7220 */ /* 0x000fe40000400000 */
[----:B------:R-:W0:Y:S02]  /*0960*/  LDS.128 R12, [R6+UR5+0x20] ;  /* 0x00002005060c7984 */ /* 0x000e240008000c00 */
[----:B------:R-:W-:Y:S02]  /*0970*/  FMUL R24, R27, R16 ;  /* 0x000000101b187220 */ /* 0x000fe40000400000 */
[----:B------:R2:W3:Y:S02]  /*0980*/  LDS.128 R16, [R6+UR5+0x30] ;  /* 0x0000300506107984 */ /* 0x0004e40008000c00 */
[-C--:B------:R-:W-:Y:S01]  /*0990*/  FFMA R26, R21, R24.reuse, R26 ;  /* 0x00000018151a7223 */ /* 0x080fe2000000001a */
[-C--:B------:R-:W-:Y:S01]  /*09a0*/  FFMA R20, R20, R24.reuse, R23 ;  /* 0x0000001814147223 */ /* 0x080fe20000000017 */
[----:B------:R-:W-:Y:S01]  /*09b0*/  FFMA R25, R22, R24, R25 ;  /* 0x0000001816197223 */ /* 0x000fe20000000019 */
[----:B--2---:R-:W-:Y:S01]  /*09c0*/  IADD3 R6, PT, PT, R6, 0x80, RZ ;  /* 0x0000008006067810 */ /* 0x004fe20007ffe0ff */
[----:B-1----:R-:W-:Y:S01]  /*09d0*/  FADD R9, -R2, R9 ;  /* 0x0000000902097221 */ /* 0x002fe20000000100 */
[----:B------:R-:W-:Y:S01]  /*09e0*/  FADD R21, -R7, R8 ;  /* 0x0000000807157221 */ /* 0x000fe20000000100 */
[----:B------:R-:W-:-:S02]  /*09f0*/  FADD R10, -R3, R10 ;  /* 0x0000000a030a7221 */ /* 0x000fc40000000100 */
[----:B------:R-:W-:-:S04]  /*0a00*/  FMUL R8, R9, R9 ;  /* 0x0000000909087220 */ /* 0x000fc80000400000 */
[----:B------:R-:W-:Y:S01]  /*0a10*/  FFMA R23, R21, R21, R8 ;  /* 0x0000001515177223 */ /* 0x000fe20000000008 */
[----:B0-----:R-:W-:-:S03]  /*0a20*/  FADD R13, -R2, R13 ;  /* 0x0000000d020d7221 */ /* 0x001fc60000000100 */
[----:B------:R-:W-:Y:S01]  /*0a30*/  FFMA R23, R10, R10, R23 ;  /* 0x0000000a0a177223 */ /* 0x000fe20000000017 */
[----:B------:R-:W-:Y:S01]  /*0a40*/  FADD R12, -R7, R12 ;  /* 0x0000000c070c7221 */ /* 0x000fe20000000100 */
[----:B------:R-:W-:Y:S01]  /*0a50*/  FADD R14, -R3, R14 ;  /* 0x0000000e030e7221 */ /* 0x000fe20000000100 */
[----:B------:R-:W-:Y:S01]  /*0a60*/  FMUL R27, R13, R13 ;  /* 0x0000000d0d1b7220 */ /* 0x000fe20000400000 */
[----:B---3--:R-:W-:Y:S01]  /*0a70*/  FADD R17, -R2, R17 ;  /* 0x0000001102117221 */ /* 0x008fe20000000100 */
[----:B------:R-:W-:Y:S01]  /*0a80*/  FADD R22, R23, UR6 ;  /* 0x0000000617167e21 */ /* 0x000fe20008000000 */
[----:B------:R-:W-:Y:S01]  /*0a90*/  FADD R16, -R7, R16 ;  /* 0x0000001007107221 */ /* 0x000fe20000000100 */
[----:B------:R-:W-:Y:S01]  /*0aa0*/  FFMA R27, R12, R12, R27 ;  /* 0x0000000c0c1b7223 */ /* 0x000fe2000000001b */
[----:B------:R-:W-:Y:S01]  /*0ab0*/  FMUL R23, R17, R17 ;  /* 0x0000001111177220 */ /* 0x000fe20000400000 */
[----:B------:R-:W-:Y:S01]  /*0ac0*/  FADD R18, -R3, R18 ;  /* 0x0000001203127221 */ /* 0x000fe20000000100 */
[----:B------:R-:W-:Y:S01]  /*0ad0*/  FSETP.GEU.AND P1, PT, |R22|, 1.175494350822287508e-38, PT ;  /* 0x008000001600780b */ /* 0x000fe20003f2e200 */
[----:B------:R-:W-:Y:S01]  /*0ae0*/  FFMA R27, R14, R14, R27 ;  /* 0x0000000e0e1b7223 */ /* 0x000fe2000000001b */
[----:B------:R-:W-:Y:S01]  /*0af0*/  FFMA R23, R16, R16, R23 ;  /* 0x0000001010177223 */ /* 0x000fe20000000017 */
[----:B------:R-:W-:-:S02]  /*0b00*/  FMUL R15, R15, 0.5 ;  /* 0x3f0000000f0f7820 */ /* 0x000fc40000400000 */
[----:B------:R-:W-:Y:S01]  /*0b10*/  FADD R28, R27, UR6 ;  /* 0x000000061b1c7e21 */ /* 0x000fe20008000000 */
[----:B------:R-:W-:-:S04]  /*0b20*/  FFMA R23, R18, R18, R23 ;  /* 0x0000001212177223 */ /* 0x000fc80000000017 */
[----:B------:R-:W-:Y:S01]  /*0b30*/  FSETP.GEU.AND P2, PT, |R28|, 1.175494350822287508e-38, PT ;  /* 0x008000001c00780b */ /* 0x000fe20003f4e200 */
[----:B------:R-:W-:Y:S02]  /*0b40*/  FADD R29, R23, UR6 ;  /* 0x00000006171d7e21 */ /* 0x000fe40008000000 */
[----:B------:R-:W-:-:S03]  /*0b50*/  @!P1 FMUL R22, R22, 16777216 ;  /* 0x4b80000016169820 */ /* 0x000fc60000400000 */
[----:B------:R-:W-:Y:S01]  /*0b60*/  FSETP.GEU.AND P3, PT, |R29|, 1.175494350822287508e-38, PT ;  /* 0x008000001d00780b */ /* 0x000fe20003f6e200 */
[----:B------:R-:W0:Y:S06]  /*0b70*/  MUFU.RSQ R24, R22 ;  /* 0x0000001600187308 */ /* 0x000e2c0000001400 */
[----:B------:R-:W-:-:S04]  /*0b80*/  @!P2 FMUL R28, R28, 16777216 ;  /* 0x4b8000001c1ca820 */ /* 0x000fc80000400000 */
[----:B------:R-:W1:Y:S02]  /*0b90*/  MUFU.RSQ R23, R28 ;  /* 0x0000001c00177308 */ /* 0x000e640000001400 */
[----:B------:R-:W-:Y:S01]  /*0ba0*/  @!P3 FMUL R29, R29, 16777216 ;  /* 0x4b8000001d1db820 */ /* 0x000fe20000400000 */
[----:B0-----:R-:W-:-:S05]  /*0bb0*/  @!P1 FMUL R24, R24, 4096 ;  /* 0x4580000018189820 */ /* 0x001fca0000400000 */
[----:B------:R-:W0:Y:S01]  /*0bc0*/  MUFU.RSQ R8, R29 ;  /* 0x0000001d00087308 */ /* 0x000e220000001400 */
[----:B------:R-:W-:Y:S01]  /*0bd0*/  ISETP.NE.AND P1, PT, R6, 0x840, PT ;  /* 0x000008400600780c */ /* 0x000fe20003f25270 */
[----:B------:R-:W-:-:S04]  /*0be0*/  FMUL R27, R24, R24 ;  /* 0x00000018181b7220 */ /* 0x000fc80000400000 */
[----:B------:R-:W-:Y:S01]  /*0bf0*/  FMUL R27, R24, R27 ;  /* 0x0000001b181b7220 */ /* 0x000fe20000400000 */
[----:B------:R-:W-:Y:S01]  /*0c00*/  FMUL R24, R11, 0.5 ;  /* 0x3f0000000b187820 */ /* 0x000fe20000400000 */
[----:B-1----:R-:W-:-:S03]  /*0c10*/  @!P2 FMUL R23, R23, 4096 ;  /* 0x458000001717a820 */ /* 0x002fc60000400000 */
[----:B------:R-:W-:Y:S01]  /*0c20*/  FMUL R11, R27, R24 ;  /* 0x000000181b0b7220 */ /* 0x000fe20000400000 */
[----:B------:R-:W-:-:S03]  /*0c30*/  FMUL R22, R23, R23 ;  /* 0x0000001717167220 */ /* 0x000fc60000400000 */
[-C--:B------:R-:W-:Y:S01]  /*0c40*/  FFMA R20, R9, R11.reuse, R20 ;  /* 0x0000000b09147223 */ /* 0x080fe20000000014 */
[----:B0-----:R-:W-:Y:S01]  /*0c50*/  @!P3 FMUL R8, R8, 4096 ;  /* 0x458000000808b820 */ /* 0x001fe20000400000 */
[----:B------:R-:W-:Y:S01]  /*0c60*/  FMUL R22, R23, R22 ;  /* 0x0000001617167220 */ /* 0x000fe20000400000 */
[-C--:B------:R-:W-:Y:S01]  /*0c70*/  FFMA R21, R21, R11.reuse, R26 ;  /* 0x0000000b15157223 */ /* 0x080fe2000000001a */
[----:B------:R-:W-:Y:S01]  /*0c80*/  FFMA R25, R10, R11, R25 ;  /* 0x0000000b0a197223 */ /* 0x000fe20000000019 */
[----:B------:R-:W-:Y:S01]  /*0c90*/  FMUL R23, R8, R8 ;  /* 0x0000000808177220 */ /* 0x000fe20000400000 */
[----:B------:R-:W-:Y:S01]  /*0ca0*/  FMUL R15, R22, R15 ;  /* 0x0000000f160f7220 */ /* 0x000fe20000400000 */
[----:B------:R-:W-:Y:S02]  /*0cb0*/  FMUL R22, R19, 0.5 ;  /* 0x3f00000013167820 */ /* 0x000fe40000400000 */
[----:B------:R-:W-:Y:S01]  /*0cc0*/  FMUL R23, R8, R23 ;  /* 0x0000001708177220 */ /* 0x000fe20000400000 */
[-C--:B------:R-:W-:Y:S01]  /*0cd0*/  FFMA R20, R13, R15.reuse, R20 ;  /* 0x0000000f0d147223 */ /* 0x080fe20000000014 */
[-C--:B------:R-:W-:Y:S01]  /*0ce0*/  FFMA R21, R12, R15.reuse, R21 ;  /* 0x0000000f0c157223 */ /* 0x080fe20000000015 */
[----:B------:R-:W-:Y:S01]  /*0cf0*/  FFMA R25, R14, R15, R25 ;  /* 0x0000000f0e197223 */ /* 0x000fe20000000019 */
[----:B------:R-:W-:-:S04]  /*0d00*/  FMUL R22, R23, R22 ;  /* 0x0000001617167220 */ /* 0x000fc80000400000 */
[-C--:B------:R-:W-:Y:S01]  /*0d10*/  FFMA R13, R17, R22.reuse, R20 ;  /* 0x00000016110d7223 */ /* 0x080fe20000000014 */
[-C--:B------:R-:W-:Y:S01]  /*0d20*/  FFMA R12, R16, R22.reuse, R21 ;  /* 0x00000016100c7223 */ /* 0x080fe20000000015 */
[----:B------:R-:W-:Y:S01]  /*0d30*/  FFMA R20, R18, R22, R25 ;  /* 0x0000001612147223 */ /* 0x000fe20000000019 */
[----:B------:R-:W-:Y:S06]  /*0d40*/  @P1 BRA `(.L_x_44) ;  /* 0xfffffff400941947 */ /* 0x000fec000383ffff */
.L_x_43:
[----:B------:R-:W-:Y:S05]  /*0d50*/  BSYNC.RECONVERGENT B0 ;  /* 0x0000000000007941 */ /* 0x000fea0003800200 */
.L_x_42:
[----:B------:R-:W-:Y:S01]  /*0d60*/  IADD3 R5, PT, PT, R5, 0x1, RZ ;  /* 0x0000000105057810 */ /* 0x000fe20007ffe0ff */
[----:B------:R-:W-:Y:S03]  /*0d70*/  BAR.SYNC.DEFER_BLOCKING 0x0 ;  /* 0x0000000000007b1d */ /* 0x000fe60000010000 */
[----:B------:R-:W-:-:S13]  /*0d80*/  ISETP.NE.AND P1, PT, R5, UR4, PT ;  /* 0x0000000405007c0c */ /* 0x000fda000bf25270 */
[----:B------:R-:W-:Y:S05]  /*0d90*/  @P1 BRA `(.L_x_45) ;  /* 0xfffffff4000c1947 */ /* 0x000fea000383ffff */
.L_x_41:
[----:B------:R-:W-:Y:S05]  /*0da0*/  @P0 EXIT ;  /* 0x000000000000094d */ /* 0x000fea0003800000 */
[----:B-----5:R-:W1:Y:S08]  /*0db0*/  LDC.64 R2, c[0x0][0x380] ;  /* 0x0000e000ff027b82 */ /* 0x020e700000000a00 */
[----:B0-----:R-:W0:Y:S08]  /*0dc0*/  LDC.64 R6, c[0x0][0x388] ;  /* 0x0000e200ff067b82 */ /* 0x001e300000000a00 */
[----:B------:R-:W2:Y:S01]  /*0dd0*/  LDC.64 R8, c[0x0][0x390] ;  /* 0x0000e400ff087b82 */ /* 0x000ea20000000a00 */
[----:B-1----:R-:W-:-:S05]  /*0de0*/  IMAD.WIDE R2, R4, 0x4, R2 ;  /* 0x0000000404027825 */ /* 0x002fca00078e0202 */
[----:B------:R-:W-:Y:S01]  /*0df0*/  STG.E desc[UR8][R2.64], R12 ;  /* 0x0000000c02007986 */ /* 0x000fe2000c101908 */
[----:B0-----:R-:W-:-:S05]  /*0e00*/  IMAD.WIDE R6, R4, 0x4, R6 ;  /* 0x0000000404067825 */ /* 0x001fca00078e0206 */
[----:B------:R-:W-:Y:S01]  /*0e10*/  STG.E desc[UR8][R6.64], R13 ;  /* 0x0000000d06007986 */ /* 0x000fe2000c101908 */
[----:B--2---:R-:W-:-:S05]  /*0e20*/  IMAD.WIDE R4, R4, 0x4, R8 ;  /* 0x0000000404047825 */ /* 0x004fca00078e0208 */
[----:B------:R-:W-:Y:S01]  /*0e30*/  STG.E desc[UR8][R4.64], R20 ;  /* 0x0000001404007986 */ /* 0x000fe2000c101908 */
[----:B------:R-:W-:Y:S05]  /*0e40*/  EXIT ;  /* 0x000000000000794d */ /* 0x000fea0003800000 */
.L_x_46:
        /* <DEDUP_REMOVED lines=11> */
.L_x_51:


//--------------------- .nv.global.init           --------------------------
	.section	.nv.global.init,"aw",@progbits
	.align	4
.nv.global.init:
	.type		__cudart_i2opi_f,@object
	.size		__cudart_i2opi_f,(.L_0 - __cudart_i2opi_f)
__cudart_i2opi_f:
        /*0000*/ 	.byte	0x41, 0x90, 0x43, 0x3c, 0x99, 0x95, 0x62, 0xdb, 0xc0, 0xdd, 0x34, 0xf5, 0xd1, 0x57, 0x27, 0xfc
        /*0010*/ 	.byte	0x29, 0x15, 0x44, 0x4e, 0x6e, 0x83, 0xf9, 0xa2
.L_0:


//--------------------- .nv.shared.reserved.0     --------------------------
	.section	.nv.shared.reserved.0,"aw",@nobits
	.weak		__nv_reservedSMEM_offset_0_alias
	.size		__nv_reservedSMEM_offset_0_alias, 0, 64
	.other		__nv_reservedSMEM_offset_0_alias,@"STO_CUDA_RESERVED_SHARED STV_DEFAULT"
__nv_reservedSMEM_offset_0_alias:
	.zero		0
	.zero		64


//--------------------- .nv.shared._Z19computeForcesKernelPfS_S_PKfS1_S1_S1_iff --------------------------
	.section	.nv.shared._Z19computeForcesKernelPfS_S_PKfS1_S1_S1_iff,"aw",@nobits
	.sectionflags	@""
	.align	16
.nv.shared._Z19computeForcesKernelPfS_S_PKfS1_S1_S1_iff:
	.zero		3072


//--------------------- .nv.constant0._Z18renderBodiesKernelPhiiPKfS1_S1_S1_iffffff --------------------------
	.section	.nv.constant0._Z18renderBodiesKernelPhiiPKfS1_S1_S1_iffffff,"a",@progbits
	.sectionflags	@""
	.align	4
.nv.constant0._Z18renderBodiesKernelPhiiPKfS1_S1_S1_iffffff:
	.zero		972


//--------------------- .nv.constant0._Z11clearKernelPhiii --------------------------
	.section	.nv.constant0._Z11clearKernelPhiii,"a",@progbits
	.sectionflags	@""
	.align	4
.nv.constant0._Z11clearKernelPhiii:
	.zero		916


//--------------------- .nv.constant0._Z15integrateKernelPfS_S_S_S_S_PKfS1_S1_if --------------------------
	.section	.nv.constant0._Z15integrateKernelPfS_S_S_S_S_PKfS1_S1_if,"a",@progbits
	.sectionflags	@""
	.align	4
.nv.constant0._Z15integrateKernelPfS_S_S_S_S_PKfS1_S1_if:
	.zero		976


//--------------------- .nv.constant0._Z19computeForcesKernelPfS_S_PKfS1_S1_S1_iff --------------------------
	.section	.nv.constant0._Z19computeForcesKernelPfS_S_PKfS1_S1_S1_iff,"a",@progbits
	.sectionflags	@""
	.align	4
.nv.constant0._Z19computeForcesKernelPfS_S_PKfS1_S1_S1_iff:
	.zero		964


//--------------------- SYMBOLS --------------------------

	.type		.nv.reservedSmem.offset0,@object
	.size		.nv.reservedSmem.offset0,0x4
	.type		.nv.reservedSmem.cap,@object
	.size		.nv.reservedSmem.cap,0x4
